//
// Generated by NVIDIA NVVM Compiler
//
// Compiler Build ID: CL-36424714
// Cuda compilation tools, release 13.0, V13.0.88
// Based on NVVM 20.0.0
//

.version 9.0
.target sm_100
.address_size 64

	// .globl	_Z6kernelPfS_
.global .align 1 .b8 _ZN34_INTERNAL_d063d04a_4_k_cu_e416fd3c4cuda3std3__45__cpo5beginE[1];
.global .align 1 .b8 _ZN34_INTERNAL_d063d04a_4_k_cu_e416fd3c4cuda3std3__45__cpo3endE[1];
.global .align 1 .b8 _ZN34_INTERNAL_d063d04a_4_k_cu_e416fd3c4cuda3std3__45__cpo6cbeginE[1];
.global .align 1 .b8 _ZN34_INTERNAL_d063d04a_4_k_cu_e416fd3c4cuda3std3__45__cpo4cendE[1];
.global .align 1 .b8 _ZN34_INTERNAL_d063d04a_4_k_cu_e416fd3c4cuda3std3__45__cpo6rbeginE[1];
.global .align 1 .b8 _ZN34_INTERNAL_d063d04a_4_k_cu_e416fd3c4cuda3std3__45__cpo4rendE[1];
.global .align 1 .b8 _ZN34_INTERNAL_d063d04a_4_k_cu_e416fd3c4cuda3std3__45__cpo7crbeginE[1];
.global .align 1 .b8 _ZN34_INTERNAL_d063d04a_4_k_cu_e416fd3c4cuda3std3__45__cpo5crendE[1];
.global .align 1 .b8 _ZN34_INTERNAL_d063d04a_4_k_cu_e416fd3c4cuda3std3__436_GLOBAL__N__d063d04a_4_k_cu_e416fd3c6ignoreE[1];
.global .align 1 .b8 _ZN34_INTERNAL_d063d04a_4_k_cu_e416fd3c4cuda3std3__419piecewise_constructE[1];
.global .align 1 .b8 _ZN34_INTERNAL_d063d04a_4_k_cu_e416fd3c4cuda3std3__48in_placeE[1];
.global .align 1 .b8 _ZN34_INTERNAL_d063d04a_4_k_cu_e416fd3c4cuda3std3__420unreachable_sentinelE[1];
.global .align 1 .b8 _ZN34_INTERNAL_d063d04a_4_k_cu_e416fd3c4cuda3std3__47nulloptE[1];
.global .align 1 .b8 _ZN34_INTERNAL_d063d04a_4_k_cu_e416fd3c4cuda3std3__48unexpectE[1];
.global .align 1 .b8 _ZN34_INTERNAL_d063d04a_4_k_cu_e416fd3c4cuda3std6ranges3__45__cpo4swapE[1];
.global .align 1 .b8 _ZN34_INTERNAL_d063d04a_4_k_cu_e416fd3c4cuda3std6ranges3__45__cpo9iter_moveE[1];
.global .align 1 .b8 _ZN34_INTERNAL_d063d04a_4_k_cu_e416fd3c4cuda3std6ranges3__45__cpo5beginE[1];
.global .align 1 .b8 _ZN34_INTERNAL_d063d04a_4_k_cu_e416fd3c4cuda3std6ranges3__45__cpo3endE[1];
.global .align 1 .b8 _ZN34_INTERNAL_d063d04a_4_k_cu_e416fd3c4cuda3std6ranges3__45__cpo6cbeginE[1];
.global .align 1 .b8 _ZN34_INTERNAL_d063d04a_4_k_cu_e416fd3c4cuda3std6ranges3__45__cpo4cendE[1];
.global .align 1 .b8 _ZN34_INTERNAL_d063d04a_4_k_cu_e416fd3c4cuda3std6ranges3__45__cpo7advanceE[1];
.global .align 1 .b8 _ZN34_INTERNAL_d063d04a_4_k_cu_e416fd3c4cuda3std6ranges3__45__cpo9iter_swapE[1];
.global .align 1 .b8 _ZN34_INTERNAL_d063d04a_4_k_cu_e416fd3c4cuda3std6ranges3__45__cpo4nextE[1];
.global .align 1 .b8 _ZN34_INTERNAL_d063d04a_4_k_cu_e416fd3c4cuda3std6ranges3__45__cpo4prevE[1];
.global .align 1 .b8 _ZN34_INTERNAL_d063d04a_4_k_cu_e416fd3c4cuda3std6ranges3__45__cpo4dataE[1];
.global .align 1 .b8 _ZN34_INTERNAL_d063d04a_4_k_cu_e416fd3c4cuda3std6ranges3__45__cpo5cdataE[1];
.global .align 1 .b8 _ZN34_INTERNAL_d063d04a_4_k_cu_e416fd3c4cuda3std6ranges3__45__cpo4sizeE[1];
.global .align 1 .b8 _ZN34_INTERNAL_d063d04a_4_k_cu_e416fd3c4cuda3std6ranges3__45__cpo5ssizeE[1];
.global .align 1 .b8 _ZN34_INTERNAL_d063d04a_4_k_cu_e416fd3c4cuda3std6ranges3__45__cpo8distanceE[1];
.global .align 1 .b8 _ZN34_INTERNAL_d063d04a_4_k_cu_e416fd3c6thrust24THRUST_300001_SM_1000_NS8cuda_cub3parE[1];
.global .align 1 .b8 _ZN34_INTERNAL_d063d04a_4_k_cu_e416fd3c6thrust24THRUST_300001_SM_1000_NS8cuda_cub10par_nosyncE[1];
.global .align 1 .b8 _ZN34_INTERNAL_d063d04a_4_k_cu_e416fd3c6thrust24THRUST_300001_SM_1000_NS6system6detail10sequential3seqE[1];
.global .align 1 .b8 _ZN34_INTERNAL_d063d04a_4_k_cu_e416fd3c6thrust24THRUST_300001_SM_1000_NS12placeholders2_1E[1];
.global .align 1 .b8 _ZN34_INTERNAL_d063d04a_4_k_cu_e416fd3c6thrust24THRUST_300001_SM_1000_NS12placeholders2_2E[1];
.global .align 1 .b8 _ZN34_INTERNAL_d063d04a_4_k_cu_e416fd3c6thrust24THRUST_300001_SM_1000_NS12placeholders2_3E[1];
.global .align 1 .b8 _ZN34_INTERNAL_d063d04a_4_k_cu_e416fd3c6thrust24THRUST_300001_SM_1000_NS12placeholders2_4E[1];
.global .align 1 .b8 _ZN34_INTERNAL_d063d04a_4_k_cu_e416fd3c6thrust24THRUST_300001_SM_1000_NS12placeholders2_5E[1];
.global .align 1 .b8 _ZN34_INTERNAL_d063d04a_4_k_cu_e416fd3c6thrust24THRUST_300001_SM_1000_NS12placeholders2_6E[1];
.global .align 1 .b8 _ZN34_INTERNAL_d063d04a_4_k_cu_e416fd3c6thrust24THRUST_300001_SM_1000_NS12placeholders2_7E[1];
.global .align 1 .b8 _ZN34_INTERNAL_d063d04a_4_k_cu_e416fd3c6thrust24THRUST_300001_SM_1000_NS12placeholders2_8E[1];
.global .align 1 .b8 _ZN34_INTERNAL_d063d04a_4_k_cu_e416fd3c6thrust24THRUST_300001_SM_1000_NS12placeholders2_9E[1];
.global .align 1 .b8 _ZN34_INTERNAL_d063d04a_4_k_cu_e416fd3c6thrust24THRUST_300001_SM_1000_NS12placeholders3_10E[1];
.global .align 1 .b8 _ZN34_INTERNAL_d063d04a_4_k_cu_e416fd3c6thrust24THRUST_300001_SM_1000_NS3seqE[1];

.visible .entry _Z6kernelPfS_(
	.param .u64 .ptr .align 1 _Z6kernelPfS__param_0,
	.param .u64 .ptr .align 1 _Z6kernelPfS__param_1
)
{
	.reg .pred 	%p<3>;
	.reg .b32 	%r<7>;
	.reg .b32 	%f<5>;
	.reg .b64 	%rd<10>;
	.reg .b64 	%fd<4>;

	ld.param.u64 	%rd1, [_Z6kernelPfS__param_0];
	ld.param.u64 	%rd2, [_Z6kernelPfS__param_1];
	mov.u32 	%r2, %tid.x;
	mov.u32 	%r3, %ntid.x;
	mov.u32 	%r4, %ctaid.x;
	mad.lo.s32 	%r1, %r3, %r4, %r2;
	setp.gt.u32 	%p1, %r1, 9;
	@%p1 bra 	$L__BB0_2;
	cvta.to.global.u64 	%rd3, %rd1;
	cvta.to.global.u64 	%rd4, %rd2;
	mul.wide.u32 	%rd5, %r1, 4;
	add.s64 	%rd6, %rd3, %rd5;
	ld.global.f32 	%f1, [%rd6];
	cvt.f64.f32 	%fd1, %f1;
	setp.eq.s32 	%p2, %r1, 0;
	add.s32 	%r5, %r1, -1;
	selp.b32 	%r6, 9, %r5, %p2;
	mul.wide.s32 	%rd7, %r6, 4;
	add.s64 	%rd8, %rd3, %rd7;
	ld.global.f32 	%f2, [%rd8];
	sub.f32 	%f3, %f2, %f1;
	cvt.f64.f32 	%fd2, %f3;
	fma.rn.f64 	%fd3, %fd2, 0d3FD999999999999A, %fd1;
	cvt.rn.f32.f64 	%f4, %fd3;
	add.s64 	%rd9, %rd4, %rd5;
	st.global.f32 	[%rd9], %f4;
$L__BB0_2:
	ret;

}
	// .globl	_ZN3cub18CUB_300001_SM_10006detail11EmptyKernelIvEEvv
.visible .entry _ZN3cub18CUB_300001_SM_10006detail11EmptyKernelIvEEvv()
{


	ret;

}
	// .globl	_ZN3cub18CUB_300001_SM_10006detail9transform16transform_kernelINS2_10policy_hubILb1EN4cuda3std3__45tupleIJN6thrust24THRUST_300001_SM_1000_NS6detail15normal_iteratorINSA_10device_ptrIfEEEESF_EEEE10policy1000Ei7functorSF_JPfSK_EEEvT0_iT1_T2_DpNS2_10kernel_argIT3_EE
.visible .entry _ZN3cub18CUB_300001_SM_10006detail9transform16transform_kernelINS2_10policy_hubILb1EN4cuda3std3__45tupleIJN6thrust24THRUST_300001_SM_1000_NS6detail15normal_iteratorINSA_10device_ptrIfEEEESF_EEEE10policy1000Ei7functorSF_JPfSK_EEEvT0_iT1_T2_DpNS2_10kernel_argIT3_EE(
	.param .u32 _ZN3cub18CUB_300001_SM_10006detail9transform16transform_kernelINS2_10policy_hubILb1EN4cuda3std3__45tupleIJN6thrust24THRUST_300001_SM_1000_NS6detail15normal_iteratorINSA_10device_ptrIfEEEESF_EEEE10policy1000Ei7functorSF_JPfSK_EEEvT0_iT1_T2_DpNS2_10kernel_argIT3_EE_param_0,
	.param .u32 _ZN3cub18CUB_300001_SM_10006detail9transform16transform_kernelINS2_10policy_hubILb1EN4cuda3std3__45tupleIJN6thrust24THRUST_300001_SM_1000_NS6detail15normal_iteratorINSA_10device_ptrIfEEEESF_EEEE10policy1000Ei7functorSF_JPfSK_EEEvT0_iT1_T2_DpNS2_10kernel_argIT3_EE_param_1,
	.param .align 4 .b8 _ZN3cub18CUB_300001_SM_10006detail9transform16transform_kernelINS2_10policy_hubILb1EN4cuda3std3__45tupleIJN6thrust24THRUST_300001_SM_1000_NS6detail15normal_iteratorINSA_10device_ptrIfEEEESF_EEEE10policy1000Ei7functorSF_JPfSK_EEEvT0_iT1_T2_DpNS2_10kernel_argIT3_EE_param_2[4],
	.param .align 8 .b8 _ZN3cub18CUB_300001_SM_10006detail9transform16transform_kernelINS2_10policy_hubILb1EN4cuda3std3__45tupleIJN6thrust24THRUST_300001_SM_1000_NS6detail15normal_iteratorINSA_10device_ptrIfEEEESF_EEEE10policy1000Ei7functorSF_JPfSK_EEEvT0_iT1_T2_DpNS2_10kernel_argIT3_EE_param_3[8],
	.param .align 8 .b8 _ZN3cub18CUB_300001_SM_10006detail9transform16transform_kernelINS2_10policy_hubILb1EN4cuda3std3__45tupleIJN6thrust24THRUST_300001_SM_1000_NS6detail15normal_iteratorINSA_10device_ptrIfEEEESF_EEEE10policy1000Ei7functorSF_JPfSK_EEEvT0_iT1_T2_DpNS2_10kernel_argIT3_EE_param_4[16],
	.param .align 8 .b8 _ZN3cub18CUB_300001_SM_10006detail9transform16transform_kernelINS2_10policy_hubILb1EN4cuda3std3__45tupleIJN6thrust24THRUST_300001_SM_1000_NS6detail15normal_iteratorINSA_10device_ptrIfEEEESF_EEEE10policy1000Ei7functorSF_JPfSK_EEEvT0_iT1_T2_DpNS2_10kernel_argIT3_EE_param_5[16]
)
.maxntid 128
{
	.reg .pred 	%p<38>;
	.reg .b32 	%r<81>;
	.reg .b32 	%f<123>;
	.reg .b64 	%rd<97>;

	ld.param.f32 	%f2, [_ZN3cub18CUB_300001_SM_10006detail9transform16transform_kernelINS2_10policy_hubILb1EN4cuda3std3__45tupleIJN6thrust24THRUST_300001_SM_1000_NS6detail15normal_iteratorINSA_10device_ptrIfEEEESF_EEEE10policy1000Ei7functorSF_JPfSK_EEEvT0_iT1_T2_DpNS2_10kernel_argIT3_EE_param_2];
	ld.param.u32 	%r45, [_ZN3cub18CUB_300001_SM_10006detail9transform16transform_kernelINS2_10policy_hubILb1EN4cuda3std3__45tupleIJN6thrust24THRUST_300001_SM_1000_NS6detail15normal_iteratorINSA_10device_ptrIfEEEESF_EEEE10policy1000Ei7functorSF_JPfSK_EEEvT0_iT1_T2_DpNS2_10kernel_argIT3_EE_param_0];
	ld.param.u64 	%rd27, [_ZN3cub18CUB_300001_SM_10006detail9transform16transform_kernelINS2_10policy_hubILb1EN4cuda3std3__45tupleIJN6thrust24THRUST_300001_SM_1000_NS6detail15normal_iteratorINSA_10device_ptrIfEEEESF_EEEE10policy1000Ei7functorSF_JPfSK_EEEvT0_iT1_T2_DpNS2_10kernel_argIT3_EE_param_5];
	ld.param.u64 	%rd25, [_ZN3cub18CUB_300001_SM_10006detail9transform16transform_kernelINS2_10policy_hubILb1EN4cuda3std3__45tupleIJN6thrust24THRUST_300001_SM_1000_NS6detail15normal_iteratorINSA_10device_ptrIfEEEESF_EEEE10policy1000Ei7functorSF_JPfSK_EEEvT0_iT1_T2_DpNS2_10kernel_argIT3_EE_param_4];
	ld.param.u64 	%rd29, [_ZN3cub18CUB_300001_SM_10006detail9transform16transform_kernelINS2_10policy_hubILb1EN4cuda3std3__45tupleIJN6thrust24THRUST_300001_SM_1000_NS6detail15normal_iteratorINSA_10device_ptrIfEEEESF_EEEE10policy1000Ei7functorSF_JPfSK_EEEvT0_iT1_T2_DpNS2_10kernel_argIT3_EE_param_3];
	ld.param.u32 	%r44, [_ZN3cub18CUB_300001_SM_10006detail9transform16transform_kernelINS2_10policy_hubILb1EN4cuda3std3__45tupleIJN6thrust24THRUST_300001_SM_1000_NS6detail15normal_iteratorINSA_10device_ptrIfEEEESF_EEEE10policy1000Ei7functorSF_JPfSK_EEEvT0_iT1_T2_DpNS2_10kernel_argIT3_EE_param_1];
	cvta.to.global.u64 	%rd1, %rd29;
	cvta.to.global.u64 	%rd2, %rd25;
	cvta.to.global.u64 	%rd3, %rd27;
	shl.b32 	%r1, %r44, 7;
	mov.u32 	%r46, %ctaid.x;
	mul.lo.s32 	%r2, %r1, %r46;
	sub.s32 	%r3, %r45, %r2;
	min.s32 	%r4, %r1, %r3;
	shl.b32 	%r5, %r4, 2;
	mov.u32 	%r6, %tid.x;
	shl.b32 	%r71, %r6, 7;
	setp.ge.s32 	%p1, %r71, %r5;
	@%p1 bra 	$L__BB2_5;
	mul.wide.u32 	%rd4, %r6, 128;
	add.s64 	%rd30, %rd2, %rd4;
	mul.wide.s32 	%rd5, %r2, 4;
	add.s64 	%rd94, %rd30, %rd5;
	mov.u32 	%r70, %r71;
$L__BB2_2:
	.pragma "nounroll";
	// begin inline asm
	prefetch.global.L2 [%rd94];
	// end inline asm
	add.s32 	%r70, %r70, 16384;
	add.s64 	%rd94, %rd94, 16384;
	setp.lt.s32 	%p2, %r70, %r5;
	@%p2 bra 	$L__BB2_2;
	add.s64 	%rd32, %rd3, %rd4;
	add.s64 	%rd95, %rd32, %rd5;
$L__BB2_4:
	.pragma "nounroll";
	// begin inline asm
	prefetch.global.L2 [%rd95];
	// end inline asm
	add.s32 	%r71, %r71, 16384;
	add.s64 	%rd95, %rd95, 16384;
	setp.lt.s32 	%p3, %r71, %r5;
	@%p3 bra 	$L__BB2_4;
$L__BB2_5:
	mul.wide.s32 	%rd96, %r2, 4;
	add.s64 	%rd12, %rd2, %rd96;
	add.s64 	%rd13, %rd3, %rd96;
	add.s64 	%rd14, %rd1, %rd96;
	setp.gt.s32 	%p4, %r1, %r3;
	@%p4 bra 	$L__BB2_18;
	setp.lt.s32 	%p5, %r44, 1;
	@%p5 bra 	$L__BB2_59;
	and.b32  	%r12, %r44, 7;
	setp.lt.u32 	%p6, %r44, 8;
	mov.b32 	%r79, 0;
	@%p6 bra 	$L__BB2_10;
	and.b32  	%r48, %r44, 2147483640;
	neg.s32 	%r73, %r48;
	mul.wide.u32 	%rd35, %r6, 4;
	add.s64 	%rd15, %rd1, %rd35;
	add.s64 	%rd36, %rd96, 1536;
	add.s64 	%rd17, %rd2, %rd36;
	add.s32 	%r72, %r6, 128;
	add.s64 	%rd18, %rd3, %rd36;
	add.s64 	%rd19, %rd1, %rd36;
$L__BB2_9:
	.pragma "nounroll";
	and.b32  	%r79, %r44, 2147483640;
	mul.wide.s32 	%rd37, %r72, 4;
	add.s64 	%rd38, %rd17, %rd37;
	add.s64 	%rd39, %rd18, %rd37;
	add.s64 	%rd40, %rd19, %rd37;
	cvta.to.global.u64 	%rd41, %rd25;
	mul.wide.u32 	%rd42, %r6, 4;
	add.s64 	%rd43, %rd41, %rd42;
	add.s64 	%rd44, %rd43, %rd96;
	ld.global.f32 	%f3, [%rd44];
	cvta.to.global.u64 	%rd45, %rd27;
	add.s64 	%rd46, %rd45, %rd42;
	add.s64 	%rd47, %rd46, %rd96;
	ld.global.f32 	%f4, [%rd47];
	sub.f32 	%f5, %f3, %f4;
	fma.rn.f32 	%f6, %f2, %f5, %f4;
	add.s64 	%rd48, %rd15, %rd96;
	st.global.f32 	[%rd48], %f6;
	ld.global.f32 	%f7, [%rd38+-1536];
	ld.global.f32 	%f8, [%rd39+-1536];
	sub.f32 	%f9, %f7, %f8;
	fma.rn.f32 	%f10, %f2, %f9, %f8;
	st.global.f32 	[%rd40+-1536], %f10;
	ld.global.f32 	%f11, [%rd38+-1024];
	ld.global.f32 	%f12, [%rd39+-1024];
	sub.f32 	%f13, %f11, %f12;
	fma.rn.f32 	%f14, %f2, %f13, %f12;
	st.global.f32 	[%rd40+-1024], %f14;
	ld.global.f32 	%f15, [%rd38+-512];
	ld.global.f32 	%f16, [%rd39+-512];
	sub.f32 	%f17, %f15, %f16;
	fma.rn.f32 	%f18, %f2, %f17, %f16;
	st.global.f32 	[%rd40+-512], %f18;
	ld.global.f32 	%f19, [%rd38];
	ld.global.f32 	%f20, [%rd39];
	sub.f32 	%f21, %f19, %f20;
	fma.rn.f32 	%f22, %f2, %f21, %f20;
	st.global.f32 	[%rd40], %f22;
	ld.global.f32 	%f23, [%rd38+512];
	ld.global.f32 	%f24, [%rd39+512];
	sub.f32 	%f25, %f23, %f24;
	fma.rn.f32 	%f26, %f2, %f25, %f24;
	st.global.f32 	[%rd40+512], %f26;
	ld.global.f32 	%f27, [%rd38+1024];
	ld.global.f32 	%f28, [%rd39+1024];
	sub.f32 	%f29, %f27, %f28;
	fma.rn.f32 	%f30, %f2, %f29, %f28;
	st.global.f32 	[%rd40+1024], %f30;
	ld.global.f32 	%f31, [%rd38+1536];
	ld.global.f32 	%f32, [%rd39+1536];
	sub.f32 	%f33, %f31, %f32;
	fma.rn.f32 	%f34, %f2, %f33, %f32;
	st.global.f32 	[%rd40+1536], %f34;
	add.s32 	%r73, %r73, 8;
	add.s64 	%rd96, %rd96, 4096;
	add.s32 	%r72, %r72, 1024;
	setp.eq.s32 	%p7, %r73, 0;
	@%p7 bra 	$L__BB2_10;
	bra.uni 	$L__BB2_9;
$L__BB2_10:
	setp.eq.s32 	%p8, %r12, 0;
	@%p8 bra 	$L__BB2_59;
	and.b32  	%r39, %r44, 3;
	setp.lt.u32 	%p9, %r12, 4;
	@%p9 bra 	$L__BB2_13;
	shl.b32 	%r49, %r79, 7;
	add.s32 	%r50, %r49, %r6;
	mul.wide.s32 	%rd49, %r50, 4;
	add.s64 	%rd50, %rd12, %rd49;
	ld.global.f32 	%f35, [%rd50];
	add.s64 	%rd51, %rd13, %rd49;
	ld.global.f32 	%f36, [%rd51];
	sub.f32 	%f37, %f35, %f36;
	fma.rn.f32 	%f38, %f2, %f37, %f36;
	add.s64 	%rd52, %rd14, %rd49;
	st.global.f32 	[%rd52], %f38;
	ld.global.f32 	%f39, [%rd50+512];
	ld.global.f32 	%f40, [%rd51+512];
	sub.f32 	%f41, %f39, %f40;
	fma.rn.f32 	%f42, %f2, %f41, %f40;
	st.global.f32 	[%rd52+512], %f42;
	ld.global.f32 	%f43, [%rd50+1024];
	ld.global.f32 	%f44, [%rd51+1024];
	sub.f32 	%f45, %f43, %f44;
	fma.rn.f32 	%f46, %f2, %f45, %f44;
	st.global.f32 	[%rd52+1024], %f46;
	ld.global.f32 	%f47, [%rd50+1536];
	ld.global.f32 	%f48, [%rd51+1536];
	sub.f32 	%f49, %f47, %f48;
	fma.rn.f32 	%f50, %f2, %f49, %f48;
	st.global.f32 	[%rd52+1536], %f50;
	add.s32 	%r79, %r79, 4;
$L__BB2_13:
	setp.eq.s32 	%p10, %r39, 0;
	@%p10 bra 	$L__BB2_59;
	setp.eq.s32 	%p11, %r39, 1;
	@%p11 bra 	$L__BB2_16;
	shl.b32 	%r51, %r79, 7;
	add.s32 	%r52, %r51, %r6;
	mul.wide.s32 	%rd53, %r52, 4;
	add.s64 	%rd54, %rd12, %rd53;
	ld.global.f32 	%f51, [%rd54];
	add.s64 	%rd55, %rd13, %rd53;
	ld.global.f32 	%f52, [%rd55];
	sub.f32 	%f53, %f51, %f52;
	fma.rn.f32 	%f54, %f2, %f53, %f52;
	add.s64 	%rd56, %rd14, %rd53;
	st.global.f32 	[%rd56], %f54;
	ld.global.f32 	%f55, [%rd54+512];
	ld.global.f32 	%f56, [%rd55+512];
	sub.f32 	%f57, %f55, %f56;
	fma.rn.f32 	%f58, %f2, %f57, %f56;
	st.global.f32 	[%rd56+512], %f58;
	add.s32 	%r79, %r79, 2;
$L__BB2_16:
	and.b32  	%r53, %r44, 1;
	setp.eq.b32 	%p12, %r53, 1;
	not.pred 	%p13, %p12;
	@%p13 bra 	$L__BB2_59;
	shl.b32 	%r54, %r79, 7;
	add.s32 	%r55, %r54, %r6;
	mul.wide.s32 	%rd57, %r55, 4;
	add.s64 	%rd58, %rd12, %rd57;
	ld.global.f32 	%f59, [%rd58];
	add.s64 	%rd59, %rd13, %rd57;
	ld.global.f32 	%f60, [%rd59];
	sub.f32 	%f61, %f59, %f60;
	fma.rn.f32 	%f62, %f2, %f61, %f60;
	add.s64 	%rd60, %rd14, %rd57;
	st.global.f32 	[%rd60], %f62;
	bra.uni 	$L__BB2_59;
$L__BB2_18:
	setp.lt.s32 	%p14, %r44, 1;
	@%p14 bra 	$L__BB2_59;
	and.b32  	%r15, %r44, 7;
	setp.lt.u32 	%p15, %r44, 8;
	mov.b32 	%r75, 0;
	@%p15 bra 	$L__BB2_38;
	and.b32  	%r75, %r44, 2147483640;
	mov.b32 	%r74, 0;
$L__BB2_21:
	.pragma "nounroll";
	shl.b32 	%r58, %r74, 7;
	add.s32 	%r23, %r58, %r6;
	setp.ge.s32 	%p16, %r23, %r4;
	@%p16 bra 	$L__BB2_23;
	mul.wide.u32 	%rd61, %r23, 4;
	add.s64 	%rd62, %rd12, %rd61;
	ld.global.f32 	%f63, [%rd62];
	add.s64 	%rd63, %rd13, %rd61;
	ld.global.f32 	%f64, [%rd63];
	sub.f32 	%f65, %f63, %f64;
	fma.rn.f32 	%f66, %f2, %f65, %f64;
	add.s64 	%rd64, %rd14, %rd61;
	st.global.f32 	[%rd64], %f66;
$L__BB2_23:
	add.s32 	%r59, %r23, 128;
	setp.ge.s32 	%p17, %r59, %r4;
	mul.wide.s32 	%rd65, %r59, 4;
	add.s64 	%rd22, %rd12, %rd65;
	add.s64 	%rd23, %rd13, %rd65;
	add.s64 	%rd24, %rd14, %rd65;
	@%p17 bra 	$L__BB2_25;
	ld.global.f32 	%f67, [%rd22];
	ld.global.f32 	%f68, [%rd23];
	sub.f32 	%f69, %f67, %f68;
	fma.rn.f32 	%f70, %f2, %f69, %f68;
	st.global.f32 	[%rd24], %f70;
$L__BB2_25:
	add.s32 	%r60, %r23, 256;
	setp.ge.s32 	%p18, %r60, %r4;
	@%p18 bra 	$L__BB2_27;
	ld.global.f32 	%f71, [%rd22+512];
	ld.global.f32 	%f72, [%rd23+512];
	sub.f32 	%f73, %f71, %f72;
	fma.rn.f32 	%f74, %f2, %f73, %f72;
	st.global.f32 	[%rd24+512], %f74;
$L__BB2_27:
	add.s32 	%r61, %r23, 384;
	setp.ge.s32 	%p19, %r61, %r4;
	@%p19 bra 	$L__BB2_29;
	ld.global.f32 	%f75, [%rd22+1024];
	ld.global.f32 	%f76, [%rd23+1024];
	sub.f32 	%f77, %f75, %f76;
	fma.rn.f32 	%f78, %f2, %f77, %f76;
	st.global.f32 	[%rd24+1024], %f78;
$L__BB2_29:
	add.s32 	%r62, %r23, 512;
	setp.ge.s32 	%p20, %r62, %r4;
	@%p20 bra 	$L__BB2_31;
	ld.global.f32 	%f79, [%rd22+1536];
	ld.global.f32 	%f80, [%rd23+1536];
	sub.f32 	%f81, %f79, %f80;
	fma.rn.f32 	%f82, %f2, %f81, %f80;
	st.global.f32 	[%rd24+1536], %f82;
$L__BB2_31:
	add.s32 	%r63, %r23, 640;
	setp.ge.s32 	%p21, %r63, %r4;
	@%p21 bra 	$L__BB2_33;
	ld.global.f32 	%f83, [%rd22+2048];
	ld.global.f32 	%f84, [%rd23+2048];
	sub.f32 	%f85, %f83, %f84;
	fma.rn.f32 	%f86, %f2, %f85, %f84;
	st.global.f32 	[%rd24+2048], %f86;
$L__BB2_33:
	add.s32 	%r64, %r23, 768;
	setp.ge.s32 	%p22, %r64, %r4;
	@%p22 bra 	$L__BB2_35;
	ld.global.f32 	%f87, [%rd22+2560];
	ld.global.f32 	%f88, [%rd23+2560];
	sub.f32 	%f89, %f87, %f88;
	fma.rn.f32 	%f90, %f2, %f89, %f88;
	st.global.f32 	[%rd24+2560], %f90;
$L__BB2_35:
	add.s32 	%r65, %r23, 896;
	setp.ge.s32 	%p23, %r65, %r4;
	@%p23 bra 	$L__BB2_37;
	ld.global.f32 	%f91, [%rd22+3072];
	ld.global.f32 	%f92, [%rd23+3072];
	sub.f32 	%f93, %f91, %f92;
	fma.rn.f32 	%f94, %f2, %f93, %f92;
	st.global.f32 	[%rd24+3072], %f94;
$L__BB2_37:
	add.s32 	%r74, %r74, 8;
	setp.ne.s32 	%p24, %r74, %r75;
	@%p24 bra 	$L__BB2_21;
$L__BB2_38:
	setp.eq.s32 	%p25, %r15, 0;
	@%p25 bra 	$L__BB2_59;
	and.b32  	%r26, %r44, 3;
	setp.lt.u32 	%p26, %r15, 4;
	@%p26 bra 	$L__BB2_49;
	shl.b32 	%r66, %r75, 7;
	add.s32 	%r27, %r66, %r6;
	setp.ge.s32 	%p27, %r27, %r4;
	@%p27 bra 	$L__BB2_42;
	mul.wide.s32 	%rd66, %r27, 4;
	add.s64 	%rd67, %rd12, %rd66;
	ld.global.f32 	%f95, [%rd67];
	add.s64 	%rd68, %rd13, %rd66;
	ld.global.f32 	%f96, [%rd68];
	sub.f32 	%f97, %f95, %f96;
	fma.rn.f32 	%f98, %f2, %f97, %f96;
	add.s64 	%rd69, %rd14, %rd66;
	st.global.f32 	[%rd69], %f98;
$L__BB2_42:
	add.s32 	%r28, %r27, 128;
	setp.ge.s32 	%p28, %r28, %r4;
	@%p28 bra 	$L__BB2_44;
	mul.wide.s32 	%rd70, %r28, 4;
	add.s64 	%rd71, %rd12, %rd70;
	ld.global.f32 	%f99, [%rd71];
	add.s64 	%rd72, %rd13, %rd70;
	ld.global.f32 	%f100, [%rd72];
	sub.f32 	%f101, %f99, %f100;
	fma.rn.f32 	%f102, %f2, %f101, %f100;
	add.s64 	%rd73, %rd14, %rd70;
	st.global.f32 	[%rd73], %f102;
$L__BB2_44:
	add.s32 	%r29, %r27, 256;
	setp.ge.s32 	%p29, %r29, %r4;
	@%p29 bra 	$L__BB2_46;
	mul.wide.s32 	%rd74, %r29, 4;
	add.s64 	%rd75, %rd12, %rd74;
	ld.global.f32 	%f103, [%rd75];
	add.s64 	%rd76, %rd13, %rd74;
	ld.global.f32 	%f104, [%rd76];
	sub.f32 	%f105, %f103, %f104;
	fma.rn.f32 	%f106, %f2, %f105, %f104;
	add.s64 	%rd77, %rd14, %rd74;
	st.global.f32 	[%rd77], %f106;
$L__BB2_46:
	add.s32 	%r30, %r27, 384;
	setp.ge.s32 	%p30, %r30, %r4;
	@%p30 bra 	$L__BB2_48;
	mul.wide.s32 	%rd78, %r30, 4;
	add.s64 	%rd79, %rd12, %rd78;
	ld.global.f32 	%f107, [%rd79];
	add.s64 	%rd80, %rd13, %rd78;
	ld.global.f32 	%f108, [%rd80];
	sub.f32 	%f109, %f107, %f108;
	fma.rn.f32 	%f110, %f2, %f109, %f108;
	add.s64 	%rd81, %rd14, %rd78;
	st.global.f32 	[%rd81], %f110;
$L__BB2_48:
	add.s32 	%r75, %r75, 4;
$L__BB2_49:
	setp.eq.s32 	%p31, %r26, 0;
	@%p31 bra 	$L__BB2_59;
	setp.eq.s32 	%p32, %r26, 1;
	@%p32 bra 	$L__BB2_56;
	shl.b32 	%r67, %r75, 7;
	add.s32 	%r33, %r67, %r6;
	setp.ge.s32 	%p33, %r33, %r4;
	@%p33 bra 	$L__BB2_53;
	mul.wide.s32 	%rd82, %r33, 4;
	add.s64 	%rd83, %rd12, %rd82;
	ld.global.f32 	%f111, [%rd83];
	add.s64 	%rd84, %rd13, %rd82;
	ld.global.f32 	%f112, [%rd84];
	sub.f32 	%f113, %f111, %f112;
	fma.rn.f32 	%f114, %f2, %f113, %f112;
	add.s64 	%rd85, %rd14, %rd82;
	st.global.f32 	[%rd85], %f114;
$L__BB2_53:
	add.s32 	%r34, %r33, 128;
	setp.ge.s32 	%p34, %r34, %r4;
	@%p34 bra 	$L__BB2_55;
	mul.wide.s32 	%rd86, %r34, 4;
	add.s64 	%rd87, %rd12, %rd86;
	ld.global.f32 	%f115, [%rd87];
	add.s64 	%rd88, %rd13, %rd86;
	ld.global.f32 	%f116, [%rd88];
	sub.f32 	%f117, %f115, %f116;
	fma.rn.f32 	%f118, %f2, %f117, %f116;
	add.s64 	%rd89, %rd14, %rd86;
	st.global.f32 	[%rd89], %f118;
$L__BB2_55:
	add.s32 	%r75, %r75, 2;
$L__BB2_56:
	and.b32  	%r68, %r44, 1;
	setp.eq.b32 	%p35, %r68, 1;
	not.pred 	%p36, %p35;
	@%p36 bra 	$L__BB2_59;
	shl.b32 	%r69, %r75, 7;
	add.s32 	%r37, %r69, %r6;
	setp.ge.s32 	%p37, %r37, %r4;
	@%p37 bra 	$L__BB2_59;
	mul.wide.s32 	%rd90, %r37, 4;
	add.s64 	%rd91, %rd12, %rd90;
	ld.global.f32 	%f119, [%rd91];
	add.s64 	%rd92, %rd13, %rd90;
	ld.global.f32 	%f120, [%rd92];
	sub.f32 	%f121, %f119, %f120;
	fma.rn.f32 	%f122, %f2, %f121, %f120;
	add.s64 	%rd93, %rd14, %rd90;
	st.global.f32 	[%rd93], %f122;
$L__BB2_59:
	ret;

}
	// .globl	_ZN3cub18CUB_300001_SM_10006detail9transform16transform_kernelINS2_10policy_hubILb1EN4cuda3std3__45tupleIJN6thrust24THRUST_300001_SM_1000_NS6detail15normal_iteratorINSA_10device_ptrIfEEEESF_EEEE10policy1000El7functorSF_JPfSK_EEEvT0_iT1_T2_DpNS2_10kernel_argIT3_EE
.visible .entry _ZN3cub18CUB_300001_SM_10006detail9transform16transform_kernelINS2_10policy_hubILb1EN4cuda3std3__45tupleIJN6thrust24THRUST_300001_SM_1000_NS6detail15normal_iteratorINSA_10device_ptrIfEEEESF_EEEE10policy1000El7functorSF_JPfSK_EEEvT0_iT1_T2_DpNS2_10kernel_argIT3_EE(
	.param .u64 _ZN3cub18CUB_300001_SM_10006detail9transform16transform_kernelINS2_10policy_hubILb1EN4cuda3std3__45tupleIJN6thrust24THRUST_300001_SM_1000_NS6detail15normal_iteratorINSA_10device_ptrIfEEEESF_EEEE10policy1000El7functorSF_JPfSK_EEEvT0_iT1_T2_DpNS2_10kernel_argIT3_EE_param_0,
	.param .u32 _ZN3cub18CUB_300001_SM_10006detail9transform16transform_kernelINS2_10policy_hubILb1EN4cuda3std3__45tupleIJN6thrust24THRUST_300001_SM_1000_NS6detail15normal_iteratorINSA_10device_ptrIfEEEESF_EEEE10policy1000El7functorSF_JPfSK_EEEvT0_iT1_T2_DpNS2_10kernel_argIT3_EE_param_1,
	.param .align 4 .b8 _ZN3cub18CUB_300001_SM_10006detail9transform16transform_kernelINS2_10policy_hubILb1EN4cuda3std3__45tupleIJN6thrust24THRUST_300001_SM_1000_NS6detail15normal_iteratorINSA_10device_ptrIfEEEESF_EEEE10policy1000El7functorSF_JPfSK_EEEvT0_iT1_T2_DpNS2_10kernel_argIT3_EE_param_2[4],
	.param .align 8 .b8 _ZN3cub18CUB_300001_SM_10006detail9transform16transform_kernelINS2_10policy_hubILb1EN4cuda3std3__45tupleIJN6thrust24THRUST_300001_SM_1000_NS6detail15normal_iteratorINSA_10device_ptrIfEEEESF_EEEE10policy1000El7functorSF_JPfSK_EEEvT0_iT1_T2_DpNS2_10kernel_argIT3_EE_param_3[8],
	.param .align 8 .b8 _ZN3cub18CUB_300001_SM_10006detail9transform16transform_kernelINS2_10policy_hubILb1EN4cuda3std3__45tupleIJN6thrust24THRUST_300001_SM_1000_NS6detail15normal_iteratorINSA_10device_ptrIfEEEESF_EEEE10policy1000El7functorSF_JPfSK_EEEvT0_iT1_T2_DpNS2_10kernel_argIT3_EE_param_4[16],
	.param .align 8 .b8 _ZN3cub18CUB_300001_SM_10006detail9transform16transform_kernelINS2_10policy_hubILb1EN4cuda3std3__45tupleIJN6thrust24THRUST_300001_SM_1000_NS6detail15normal_iteratorINSA_10device_ptrIfEEEESF_EEEE10policy1000El7functorSF_JPfSK_EEEvT0_iT1_T2_DpNS2_10kernel_argIT3_EE_param_5[16]
)
.maxntid 128
{
	.reg .pred 	%p<38>;
	.reg .b32 	%r<78>;
	.reg .b32 	%f<123>;
	.reg .b64 	%rd<103>;

	ld.param.f32 	%f2, [_ZN3cub18CUB_300001_SM_10006detail9transform16transform_kernelINS2_10policy_hubILb1EN4cuda3std3__45tupleIJN6thrust24THRUST_300001_SM_1000_NS6detail15normal_iteratorINSA_10device_ptrIfEEEESF_EEEE10policy1000El7functorSF_JPfSK_EEEvT0_iT1_T2_DpNS2_10kernel_argIT3_EE_param_2];
	ld.param.u64 	%rd30, [_ZN3cub18CUB_300001_SM_10006detail9transform16transform_kernelINS2_10policy_hubILb1EN4cuda3std3__45tupleIJN6thrust24THRUST_300001_SM_1000_NS6detail15normal_iteratorINSA_10device_ptrIfEEEESF_EEEE10policy1000El7functorSF_JPfSK_EEEvT0_iT1_T2_DpNS2_10kernel_argIT3_EE_param_0];
	ld.param.u64 	%rd28, [_ZN3cub18CUB_300001_SM_10006detail9transform16transform_kernelINS2_10policy_hubILb1EN4cuda3std3__45tupleIJN6thrust24THRUST_300001_SM_1000_NS6detail15normal_iteratorINSA_10device_ptrIfEEEESF_EEEE10policy1000El7functorSF_JPfSK_EEEvT0_iT1_T2_DpNS2_10kernel_argIT3_EE_param_5];
	ld.param.u64 	%rd26, [_ZN3cub18CUB_300001_SM_10006detail9transform16transform_kernelINS2_10policy_hubILb1EN4cuda3std3__45tupleIJN6thrust24THRUST_300001_SM_1000_NS6detail15normal_iteratorINSA_10device_ptrIfEEEESF_EEEE10policy1000El7functorSF_JPfSK_EEEvT0_iT1_T2_DpNS2_10kernel_argIT3_EE_param_4];
	ld.param.u64 	%rd31, [_ZN3cub18CUB_300001_SM_10006detail9transform16transform_kernelINS2_10policy_hubILb1EN4cuda3std3__45tupleIJN6thrust24THRUST_300001_SM_1000_NS6detail15normal_iteratorINSA_10device_ptrIfEEEESF_EEEE10policy1000El7functorSF_JPfSK_EEEvT0_iT1_T2_DpNS2_10kernel_argIT3_EE_param_3];
	ld.param.u32 	%r42, [_ZN3cub18CUB_300001_SM_10006detail9transform16transform_kernelINS2_10policy_hubILb1EN4cuda3std3__45tupleIJN6thrust24THRUST_300001_SM_1000_NS6detail15normal_iteratorINSA_10device_ptrIfEEEESF_EEEE10policy1000El7functorSF_JPfSK_EEEvT0_iT1_T2_DpNS2_10kernel_argIT3_EE_param_1];
	cvta.to.global.u64 	%rd1, %rd31;
	cvta.to.global.u64 	%rd2, %rd26;
	cvta.to.global.u64 	%rd3, %rd28;
	shl.b32 	%r1, %r42, 7;
	mov.u32 	%r43, %ctaid.x;
	cvt.u64.u32 	%rd32, %r43;
	cvt.s64.s32 	%rd33, %r1;
	mul.lo.s64 	%rd4, %rd33, %rd32;
	sub.s64 	%rd34, %rd30, %rd4;
	min.s64 	%rd35, %rd34, %rd33;
	cvt.u32.u64 	%r2, %rd35;
	shl.b32 	%r3, %r2, 2;
	mov.u32 	%r4, %tid.x;
	shl.b32 	%r68, %r4, 7;
	setp.ge.s32 	%p1, %r68, %r3;
	@%p1 bra 	$L__BB3_5;
	shl.b64 	%rd5, %rd4, 2;
	add.s64 	%rd36, %rd2, %rd5;
	mul.wide.u32 	%rd6, %r4, 128;
	add.s64 	%rd100, %rd36, %rd6;
	mov.u32 	%r67, %r68;
$L__BB3_2:
	.pragma "nounroll";
	// begin inline asm
	prefetch.global.L2 [%rd100];
	// end inline asm
	add.s32 	%r67, %r67, 16384;
	add.s64 	%rd100, %rd100, 16384;
	setp.lt.s32 	%p2, %r67, %r3;
	@%p2 bra 	$L__BB3_2;
	add.s64 	%rd38, %rd3, %rd5;
	add.s64 	%rd101, %rd38, %rd6;
$L__BB3_4:
	.pragma "nounroll";
	// begin inline asm
	prefetch.global.L2 [%rd101];
	// end inline asm
	add.s32 	%r68, %r68, 16384;
	add.s64 	%rd101, %rd101, 16384;
	setp.lt.s32 	%p3, %r68, %r3;
	@%p3 bra 	$L__BB3_4;
$L__BB3_5:
	shl.b64 	%rd102, %rd4, 2;
	add.s64 	%rd13, %rd2, %rd102;
	add.s64 	%rd14, %rd3, %rd102;
	add.s64 	%rd15, %rd1, %rd102;
	setp.eq.s32 	%p4, %r1, %r2;
	@%p4 bra 	$L__BB3_47;
	setp.lt.s32 	%p5, %r42, 1;
	@%p5 bra 	$L__BB3_59;
	and.b32  	%r10, %r42, 7;
	setp.lt.u32 	%p6, %r42, 8;
	mov.b32 	%r75, 0;
	@%p6 bra 	$L__BB3_26;
	and.b32  	%r75, %r42, 2147483640;
	mov.b32 	%r71, 0;
$L__BB3_9:
	.pragma "nounroll";
	shl.b32 	%r46, %r71, 7;
	add.s32 	%r21, %r46, %r4;
	setp.ge.s32 	%p7, %r21, %r2;
	@%p7 bra 	$L__BB3_11;
	mul.wide.u32 	%rd41, %r21, 4;
	add.s64 	%rd42, %rd13, %rd41;
	ld.global.f32 	%f3, [%rd42];
	add.s64 	%rd43, %rd14, %rd41;
	ld.global.f32 	%f4, [%rd43];
	sub.f32 	%f5, %f3, %f4;
	fma.rn.f32 	%f6, %f2, %f5, %f4;
	add.s64 	%rd44, %rd15, %rd41;
	st.global.f32 	[%rd44], %f6;
$L__BB3_11:
	add.s32 	%r47, %r21, 128;
	setp.ge.s32 	%p8, %r47, %r2;
	mul.wide.s32 	%rd45, %r47, 4;
	add.s64 	%rd23, %rd13, %rd45;
	add.s64 	%rd24, %rd14, %rd45;
	add.s64 	%rd25, %rd15, %rd45;
	@%p8 bra 	$L__BB3_13;
	ld.global.f32 	%f7, [%rd23];
	ld.global.f32 	%f8, [%rd24];
	sub.f32 	%f9, %f7, %f8;
	fma.rn.f32 	%f10, %f2, %f9, %f8;
	st.global.f32 	[%rd25], %f10;
$L__BB3_13:
	add.s32 	%r48, %r21, 256;
	setp.ge.s32 	%p9, %r48, %r2;
	@%p9 bra 	$L__BB3_15;
	ld.global.f32 	%f11, [%rd23+512];
	ld.global.f32 	%f12, [%rd24+512];
	sub.f32 	%f13, %f11, %f12;
	fma.rn.f32 	%f14, %f2, %f13, %f12;
	st.global.f32 	[%rd25+512], %f14;
$L__BB3_15:
	add.s32 	%r49, %r21, 384;
	setp.ge.s32 	%p10, %r49, %r2;
	@%p10 bra 	$L__BB3_17;
	ld.global.f32 	%f15, [%rd23+1024];
	ld.global.f32 	%f16, [%rd24+1024];
	sub.f32 	%f17, %f15, %f16;
	fma.rn.f32 	%f18, %f2, %f17, %f16;
	st.global.f32 	[%rd25+1024], %f18;
$L__BB3_17:
	add.s32 	%r50, %r21, 512;
	setp.ge.s32 	%p11, %r50, %r2;
	@%p11 bra 	$L__BB3_19;
	ld.global.f32 	%f19, [%rd23+1536];
	ld.global.f32 	%f20, [%rd24+1536];
	sub.f32 	%f21, %f19, %f20;
	fma.rn.f32 	%f22, %f2, %f21, %f20;
	st.global.f32 	[%rd25+1536], %f22;
$L__BB3_19:
	add.s32 	%r51, %r21, 640;
	setp.ge.s32 	%p12, %r51, %r2;
	@%p12 bra 	$L__BB3_21;
	ld.global.f32 	%f23, [%rd23+2048];
	ld.global.f32 	%f24, [%rd24+2048];
	sub.f32 	%f25, %f23, %f24;
	fma.rn.f32 	%f26, %f2, %f25, %f24;
	st.global.f32 	[%rd25+2048], %f26;
$L__BB3_21:
	add.s32 	%r52, %r21, 768;
	setp.ge.s32 	%p13, %r52, %r2;
	@%p13 bra 	$L__BB3_23;
	ld.global.f32 	%f27, [%rd23+2560];
	ld.global.f32 	%f28, [%rd24+2560];
	sub.f32 	%f29, %f27, %f28;
	fma.rn.f32 	%f30, %f2, %f29, %f28;
	st.global.f32 	[%rd25+2560], %f30;
$L__BB3_23:
	add.s32 	%r53, %r21, 896;
	setp.ge.s32 	%p14, %r53, %r2;
	@%p14 bra 	$L__BB3_25;
	ld.global.f32 	%f31, [%rd23+3072];
	ld.global.f32 	%f32, [%rd24+3072];
	sub.f32 	%f33, %f31, %f32;
	fma.rn.f32 	%f34, %f2, %f33, %f32;
	st.global.f32 	[%rd25+3072], %f34;
$L__BB3_25:
	add.s32 	%r71, %r71, 8;
	setp.eq.s32 	%p15, %r71, %r75;
	@%p15 bra 	$L__BB3_26;
	bra.uni 	$L__BB3_9;
$L__BB3_26:
	setp.eq.s32 	%p16, %r10, 0;
	@%p16 bra 	$L__BB3_59;
	and.b32  	%r30, %r42, 3;
	setp.lt.u32 	%p17, %r10, 4;
	@%p17 bra 	$L__BB3_37;
	shl.b32 	%r54, %r75, 7;
	add.s32 	%r31, %r54, %r4;
	setp.ge.s32 	%p18, %r31, %r2;
	@%p18 bra 	$L__BB3_30;
	mul.wide.s32 	%rd46, %r31, 4;
	add.s64 	%rd47, %rd13, %rd46;
	ld.global.f32 	%f35, [%rd47];
	add.s64 	%rd48, %rd14, %rd46;
	ld.global.f32 	%f36, [%rd48];
	sub.f32 	%f37, %f35, %f36;
	fma.rn.f32 	%f38, %f2, %f37, %f36;
	add.s64 	%rd49, %rd15, %rd46;
	st.global.f32 	[%rd49], %f38;
$L__BB3_30:
	add.s32 	%r32, %r31, 128;
	setp.ge.s32 	%p19, %r32, %r2;
	@%p19 bra 	$L__BB3_32;
	mul.wide.s32 	%rd50, %r32, 4;
	add.s64 	%rd51, %rd13, %rd50;
	ld.global.f32 	%f39, [%rd51];
	add.s64 	%rd52, %rd14, %rd50;
	ld.global.f32 	%f40, [%rd52];
	sub.f32 	%f41, %f39, %f40;
	fma.rn.f32 	%f42, %f2, %f41, %f40;
	add.s64 	%rd53, %rd15, %rd50;
	st.global.f32 	[%rd53], %f42;
$L__BB3_32:
	add.s32 	%r33, %r31, 256;
	setp.ge.s32 	%p20, %r33, %r2;
	@%p20 bra 	$L__BB3_34;
	mul.wide.s32 	%rd54, %r33, 4;
	add.s64 	%rd55, %rd13, %rd54;
	ld.global.f32 	%f43, [%rd55];
	add.s64 	%rd56, %rd14, %rd54;
	ld.global.f32 	%f44, [%rd56];
	sub.f32 	%f45, %f43, %f44;
	fma.rn.f32 	%f46, %f2, %f45, %f44;
	add.s64 	%rd57, %rd15, %rd54;
	st.global.f32 	[%rd57], %f46;
$L__BB3_34:
	add.s32 	%r34, %r31, 384;
	setp.ge.s32 	%p21, %r34, %r2;
	@%p21 bra 	$L__BB3_36;
	mul.wide.s32 	%rd58, %r34, 4;
	add.s64 	%rd59, %rd13, %rd58;
	ld.global.f32 	%f47, [%rd59];
	add.s64 	%rd60, %rd14, %rd58;
	ld.global.f32 	%f48, [%rd60];
	sub.f32 	%f49, %f47, %f48;
	fma.rn.f32 	%f50, %f2, %f49, %f48;
	add.s64 	%rd61, %rd15, %rd58;
	st.global.f32 	[%rd61], %f50;
$L__BB3_36:
	add.s32 	%r75, %r75, 4;
$L__BB3_37:
	setp.eq.s32 	%p22, %r30, 0;
	@%p22 bra 	$L__BB3_59;
	setp.eq.s32 	%p23, %r30, 1;
	@%p23 bra 	$L__BB3_44;
	shl.b32 	%r55, %r75, 7;
	add.s32 	%r37, %r55, %r4;
	setp.ge.s32 	%p24, %r37, %r2;
	@%p24 bra 	$L__BB3_41;
	mul.wide.s32 	%rd62, %r37, 4;
	add.s64 	%rd63, %rd13, %rd62;
	ld.global.f32 	%f51, [%rd63];
	add.s64 	%rd64, %rd14, %rd62;
	ld.global.f32 	%f52, [%rd64];
	sub.f32 	%f53, %f51, %f52;
	fma.rn.f32 	%f54, %f2, %f53, %f52;
	add.s64 	%rd65, %rd15, %rd62;
	st.global.f32 	[%rd65], %f54;
$L__BB3_41:
	add.s32 	%r38, %r37, 128;
	setp.ge.s32 	%p25, %r38, %r2;
	@%p25 bra 	$L__BB3_43;
	mul.wide.s32 	%rd66, %r38, 4;
	add.s64 	%rd67, %rd13, %rd66;
	ld.global.f32 	%f55, [%rd67];
	add.s64 	%rd68, %rd14, %rd66;
	ld.global.f32 	%f56, [%rd68];
	sub.f32 	%f57, %f55, %f56;
	fma.rn.f32 	%f58, %f2, %f57, %f56;
	add.s64 	%rd69, %rd15, %rd66;
	st.global.f32 	[%rd69], %f58;
$L__BB3_43:
	add.s32 	%r75, %r75, 2;
$L__BB3_44:
	and.b32  	%r56, %r42, 1;
	setp.eq.b32 	%p26, %r56, 1;
	not.pred 	%p27, %p26;
	@%p27 bra 	$L__BB3_59;
	shl.b32 	%r57, %r75, 7;
	add.s32 	%r41, %r57, %r4;
	setp.ge.s32 	%p28, %r41, %r2;
	@%p28 bra 	$L__BB3_59;
	mul.wide.s32 	%rd70, %r41, 4;
	add.s64 	%rd71, %rd13, %rd70;
	ld.global.f32 	%f59, [%rd71];
	add.s64 	%rd72, %rd14, %rd70;
	ld.global.f32 	%f60, [%rd72];
	sub.f32 	%f61, %f59, %f60;
	fma.rn.f32 	%f62, %f2, %f61, %f60;
	add.s64 	%rd73, %rd15, %rd70;
	st.global.f32 	[%rd73], %f62;
	bra.uni 	$L__BB3_59;
$L__BB3_47:
	setp.lt.s32 	%p29, %r42, 1;
	@%p29 bra 	$L__BB3_59;
	and.b32  	%r12, %r42, 7;
	setp.lt.u32 	%p30, %r42, 8;
	mov.b32 	%r73, 0;
	@%p30 bra 	$L__BB3_51;
	and.b32  	%r59, %r42, 2147483640;
	neg.s32 	%r70, %r59;
	mul.wide.u32 	%rd74, %r4, 4;
	add.s64 	%rd16, %rd1, %rd74;
	add.s64 	%rd75, %rd102, 1536;
	add.s64 	%rd18, %rd2, %rd75;
	add.s32 	%r69, %r4, 128;
	add.s64 	%rd19, %rd3, %rd75;
	add.s64 	%rd20, %rd1, %rd75;
$L__BB3_50:
	.pragma "nounroll";
	and.b32  	%r73, %r42, 2147483640;
	mul.wide.s32 	%rd76, %r69, 4;
	add.s64 	%rd77, %rd18, %rd76;
	add.s64 	%rd78, %rd19, %rd76;
	add.s64 	%rd79, %rd20, %rd76;
	cvta.to.global.u64 	%rd80, %rd26;
	mul.wide.u32 	%rd81, %r4, 4;
	add.s64 	%rd82, %rd80, %rd81;
	add.s64 	%rd83, %rd82, %rd102;
	ld.global.f32 	%f63, [%rd83];
	cvta.to.global.u64 	%rd84, %rd28;
	add.s64 	%rd85, %rd84, %rd81;
	add.s64 	%rd86, %rd85, %rd102;
	ld.global.f32 	%f64, [%rd86];
	sub.f32 	%f65, %f63, %f64;
	fma.rn.f32 	%f66, %f2, %f65, %f64;
	add.s64 	%rd87, %rd16, %rd102;
	st.global.f32 	[%rd87], %f66;
	ld.global.f32 	%f67, [%rd77+-1536];
	ld.global.f32 	%f68, [%rd78+-1536];
	sub.f32 	%f69, %f67, %f68;
	fma.rn.f32 	%f70, %f2, %f69, %f68;
	st.global.f32 	[%rd79+-1536], %f70;
	ld.global.f32 	%f71, [%rd77+-1024];
	ld.global.f32 	%f72, [%rd78+-1024];
	sub.f32 	%f73, %f71, %f72;
	fma.rn.f32 	%f74, %f2, %f73, %f72;
	st.global.f32 	[%rd79+-1024], %f74;
	ld.global.f32 	%f75, [%rd77+-512];
	ld.global.f32 	%f76, [%rd78+-512];
	sub.f32 	%f77, %f75, %f76;
	fma.rn.f32 	%f78, %f2, %f77, %f76;
	st.global.f32 	[%rd79+-512], %f78;
	ld.global.f32 	%f79, [%rd77];
	ld.global.f32 	%f80, [%rd78];
	sub.f32 	%f81, %f79, %f80;
	fma.rn.f32 	%f82, %f2, %f81, %f80;
	st.global.f32 	[%rd79], %f82;
	ld.global.f32 	%f83, [%rd77+512];
	ld.global.f32 	%f84, [%rd78+512];
	sub.f32 	%f85, %f83, %f84;
	fma.rn.f32 	%f86, %f2, %f85, %f84;
	st.global.f32 	[%rd79+512], %f86;
	ld.global.f32 	%f87, [%rd77+1024];
	ld.global.f32 	%f88, [%rd78+1024];
	sub.f32 	%f89, %f87, %f88;
	fma.rn.f32 	%f90, %f2, %f89, %f88;
	st.global.f32 	[%rd79+1024], %f90;
	ld.global.f32 	%f91, [%rd77+1536];
	ld.global.f32 	%f92, [%rd78+1536];
	sub.f32 	%f93, %f91, %f92;
	fma.rn.f32 	%f94, %f2, %f93, %f92;
	st.global.f32 	[%rd79+1536], %f94;
	add.s32 	%r70, %r70, 8;
	add.s64 	%rd102, %rd102, 4096;
	add.s32 	%r69, %r69, 1024;
	setp.eq.s32 	%p31, %r70, 0;
	@%p31 bra 	$L__BB3_51;
	bra.uni 	$L__BB3_50;
$L__BB3_51:
	setp.eq.s32 	%p32, %r12, 0;
	@%p32 bra 	$L__BB3_59;
	and.b32  	%r24, %r42, 3;
	setp.lt.u32 	%p33, %r12, 4;
	@%p33 bra 	$L__BB3_54;
	shl.b32 	%r60, %r73, 7;
	add.s32 	%r61, %r60, %r4;
	mul.wide.s32 	%rd88, %r61, 4;
	add.s64 	%rd89, %rd13, %rd88;
	ld.global.f32 	%f95, [%rd89];
	add.s64 	%rd90, %rd14, %rd88;
	ld.global.f32 	%f96, [%rd90];
	sub.f32 	%f97, %f95, %f96;
	fma.rn.f32 	%f98, %f2, %f97, %f96;
	add.s64 	%rd91, %rd15, %rd88;
	st.global.f32 	[%rd91], %f98;
	ld.global.f32 	%f99, [%rd89+512];
	ld.global.f32 	%f100, [%rd90+512];
	sub.f32 	%f101, %f99, %f100;
	fma.rn.f32 	%f102, %f2, %f101, %f100;
	st.global.f32 	[%rd91+512], %f102;
	ld.global.f32 	%f103, [%rd89+1024];
	ld.global.f32 	%f104, [%rd90+1024];
	sub.f32 	%f105, %f103, %f104;
	fma.rn.f32 	%f106, %f2, %f105, %f104;
	st.global.f32 	[%rd91+1024], %f106;
	ld.global.f32 	%f107, [%rd89+1536];
	ld.global.f32 	%f108, [%rd90+1536];
	sub.f32 	%f109, %f107, %f108;
	fma.rn.f32 	%f110, %f2, %f109, %f108;
	st.global.f32 	[%rd91+1536], %f110;
	add.s32 	%r73, %r73, 4;
$L__BB3_54:
	setp.eq.s32 	%p34, %r24, 0;
	@%p34 bra 	$L__BB3_59;
	setp.eq.s32 	%p35, %r24, 1;
	@%p35 bra 	$L__BB3_57;
	shl.b32 	%r62, %r73, 7;
	add.s32 	%r63, %r62, %r4;
	mul.wide.s32 	%rd92, %r63, 4;
	add.s64 	%rd93, %rd13, %rd92;
	ld.global.f32 	%f111, [%rd93];
	add.s64 	%rd94, %rd14, %rd92;
	ld.global.f32 	%f112, [%rd94];
	sub.f32 	%f113, %f111, %f112;
	fma.rn.f32 	%f114, %f2, %f113, %f112;
	add.s64 	%rd95, %rd15, %rd92;
	st.global.f32 	[%rd95], %f114;
	ld.global.f32 	%f115, [%rd93+512];
	ld.global.f32 	%f116, [%rd94+512];
	sub.f32 	%f117, %f115, %f116;
	fma.rn.f32 	%f118, %f2, %f117, %f116;
	st.global.f32 	[%rd95+512], %f118;
	add.s32 	%r73, %r73, 2;
$L__BB3_57:
	and.b32  	%r64, %r42, 1;
	setp.eq.b32 	%p36, %r64, 1;
	not.pred 	%p37, %p36;
	@%p37 bra 	$L__BB3_59;
	shl.b32 	%r65, %r73, 7;
	add.s32 	%r66, %r65, %r4;
	mul.wide.s32 	%rd96, %r66, 4;
	add.s64 	%rd97, %rd13, %rd96;
	ld.global.f32 	%f119, [%rd97];
	add.s64 	%rd98, %rd14, %rd96;
	ld.global.f32 	%f120, [%rd98];
	sub.f32 	%f121, %f119, %f120;
	fma.rn.f32 	%f122, %f2, %f121, %f120;
	add.s64 	%rd99, %rd15, %rd96;
	st.global.f32 	[%rd99], %f122;
$L__BB3_59:
	ret;

}


// ===== COMPILED SASS (sm_100) =====

	.target	sm_100

	.elftype	@"ET_EXEC"


//--------------------- .note.nv.tkinfo           --------------------------
	.section	.note.nv.tkinfo,"",@"SHT_NOTE"
	.sectionflags	@"SHF_NOTE_NV_TKINFO"
	.tkinfo
        /*0018*/ 	.word	0x00000002
        /*0030*/ 	.string	""
        /*0030*/ 	.string	"ptxas"
        /*0030*/ 	.string	"Cuda compilation tools, release 13.0, V13.0.88"
        /*0030*/ 	.string	"Build cuda_13.0.r13.0/compiler.36424714_0"
        /*0030*/ 	.string	"-arch sm_100 -m 64 "



//--------------------- .note.nv.cuinfo           --------------------------
	.section	.note.nv.cuinfo,"",@"SHT_NOTE"
	.sectionflags	@"SHF_NOTE_NV_CUINFO"
        /*0018*/ 	.short	0x0002
        /*001a*/ 	.short	0x0064
        /*001c*/ 	.short	0x0082
	.zero		2


//--------------------- .nv.info                  --------------------------
	.section	.nv.info,"",@"SHT_CUDA_INFO"
	.align	4


	//----- nvinfo : EIATTR_REGCOUNT
	.align		4
        /*0000*/ 	.byte	0x04, 0x2f
        /*0002*/ 	.short	(.L_44 - .L_43)
	.align		4
.L_43:
        /*0004*/ 	.word	index@(_Z6kernelPfS_)
        /*0008*/ 	.word	0x00000010


	//----- nvinfo : EIATTR_FRAME_SIZE
	.align		4
.L_44:
        /*000c*/ 	.byte	0x04, 0x11
        /*000e*/ 	.short	(.L_46 - .L_45)
	.align		4
.L_45:
        /*0010*/ 	.word	index@(_Z6kernelPfS_)
        /*0014*/ 	.word	0x00000000


	//----- nvinfo : EIATTR_REGCOUNT
	.align		4
.L_46:
        /*0018*/ 	.byte	0x04, 0x2f
        /*001a*/ 	.short	(.L_48 - .L_47)
	.align		4
.L_47:
        /*001c*/ 	.word	index@(_ZN3cub18CUB_300001_SM_10006detail11EmptyKernelIvEEvv)
        /*0020*/ 	.word	0x00000004


	//----- nvinfo : EIATTR_FRAME_SIZE
	.align		4
.L_48:
        /*0024*/ 	.byte	0x04, 0x11
        /*0026*/ 	.short	(.L_50 - .L_49)
	.align		4
.L_49:
        /*0028*/ 	.word	index@(_ZN3cub18CUB_300001_SM_10006detail11EmptyKernelIvEEvv)
        /*002c*/ 	.word	0x00000000


	//----- nvinfo : EIATTR_REGCOUNT
	.align		4
.L_50:
        /*0030*/ 	.byte	0x04, 0x2f
        /*0032*/ 	.short	(.L_52 - .L_51)
	.align		4
.L_51:
        /*0034*/ 	.word	index@(_ZN3cub18CUB_300001_SM_10006detail9transform16transform_kernelINS2_10policy_hubILb1EN4cuda3std3__45tupleIJN6thrust24THRUST_300001_SM_1000_NS6detail15normal_iteratorINSA_10device_ptrIfEEEESF_EEEE10policy1000Ei7functorSF_JPfSK_EEEvT0_iT1_T2_DpNS2_10kernel_argIT3_EE)
        /*0038*/ 	.word	0x0000001c


	//----- nvinfo : EIATTR_FRAME_SIZE
	.align		4
.L_52:
        /*003c*/ 	.byte	0x04, 0x11
        /*003e*/ 	.short	(.L_54 - .L_53)
	.align		4
.L_53:
        /*0040*/ 	.word	index@(_ZN3cub18CUB_300001_SM_10006detail9transform16transform_kernelINS2_10policy_hubILb1EN4cuda3std3__45tupleIJN6thrust24THRUST_300001_SM_1000_NS6detail15normal_iteratorINSA_10device_ptrIfEEEESF_EEEE10policy1000Ei7functorSF_JPfSK_EEEvT0_iT1_T2_DpNS2_10kernel_argIT3_EE)
        /*0044*/ 	.word	0x00000000


	//----- nvinfo : EIATTR_REGCOUNT
	.align		4
.L_54:
        /*0048*/ 	.byte	0x04, 0x2f
        /*004a*/ 	.short	(.L_56 - .L_55)
	.align		4
.L_55:
        /*004c*/ 	.word	index@(_ZN3cub18CUB_300001_SM_10006detail9transform16transform_kernelINS2_10policy_hubILb1EN4cuda3std3__45tupleIJN6thrust24THRUST_300001_SM_1000_NS6detail15normal_iteratorINSA_10device_ptrIfEEEESF_EEEE10policy1000El7functorSF_JPfSK_EEEvT0_iT1_T2_DpNS2_10kernel_argIT3_EE)
        /*0050*/ 	.word	0x00000020


	//----- nvinfo : EIATTR_FRAME_SIZE
	.align		4
.L_56:
        /*0054*/ 	.byte	0x04, 0x11
        /*0056*/ 	.short	(.L_58 - .L_57)
	.align		4
.L_57:
        /*0058*/ 	.word	index@(_ZN3cub18CUB_300001_SM_10006detail9transform16transform_kernelINS2_10policy_hubILb1EN4cuda3std3__45tupleIJN6thrust24THRUST_300001_SM_1000_NS6detail15normal_iteratorINSA_10device_ptrIfEEEESF_EEEE10policy1000El7functorSF_JPfSK_EEEvT0_iT1_T2_DpNS2_10kernel_argIT3_EE)
        /*005c*/ 	.word	0x00000000


	//----- nvinfo : EIATTR_MIN_STACK_SIZE
	.align		4
.L_58:
        /*0060*/ 	.byte	0x04, 0x12
        /*0062*/ 	.short	(.L_60 - .L_59)
	.align		4
.L_59:
        /*0064*/ 	.word	index@(_ZN3cub18CUB_300001_SM_10006detail9transform16transform_kernelINS2_10policy_hubILb1EN4cuda3std3__45tupleIJN6thrust24THRUST_300001_SM_1000_NS6detail15normal_iteratorINSA_10device_ptrIfEEEESF_EEEE10policy1000El7functorSF_JPfSK_EEEvT0_iT1_T2_DpNS2_10kernel_argIT3_EE)
        /*0068*/ 	.word	0x00000000


	//----- nvinfo : EIATTR_MIN_STACK_SIZE
	.align		4
.L_60:
        /*006c*/ 	.byte	0x04, 0x12
        /*006e*/ 	.short	(.L_62 - .L_61)
	.align		4
.L_61:
        /*0070*/ 	.word	index@(_ZN3cub18CUB_300001_SM_10006detail9transform16transform_kernelINS2_10policy_hubILb1EN4cuda3std3__45tupleIJN6thrust24THRUST_300001_SM_1000_NS6detail15normal_iteratorINSA_10device_ptrIfEEEESF_EEEE10policy1000Ei7functorSF_JPfSK_EEEvT0_iT1_T2_DpNS2_10kernel_argIT3_EE)
        /*0074*/ 	.word	0x00000000


	//----- nvinfo : EIATTR_MIN_STACK_SIZE
	.align		4
.L_62:
        /*0078*/ 	.byte	0x04, 0x12
        /*007a*/ 	.short	(.L_64 - .L_63)
	.align		4
.L_63:
        /*007c*/ 	.word	index@(_ZN3cub18CUB_300001_SM_10006detail11EmptyKernelIvEEvv)
        /*0080*/ 	.word	0x00000000


	//----- nvinfo : EIATTR_MIN_STACK_SIZE
	.align		4
.L_64:
        /*0084*/ 	.byte	0x04, 0x12
        /*0086*/ 	.short	(.L_66 - .L_65)
	.align		4
.L_65:
        /*0088*/ 	.word	index@(_Z6kernelPfS_)
        /*008c*/ 	.word	0x00000000
.L_66:


//--------------------- .nv.compat                --------------------------
	.section	.nv.compat,"",@"SHT_CUDA_COMPAT_INFO"
	.align	4
        /*0000*/ 	.byte	0x02, 0x09, 0x00, 0x00, 0x02, 0x02, 0x01, 0x00, 0x02, 0x05, 0x05, 0x00, 0x03, 0x07, 0x01, 0x01
        /*0010*/ 	.byte	0x02, 0x03, 0x00, 0x00, 0x02, 0x06, 0x01, 0x00, 0x04, 0x0b, 0x08, 0x00, 0x01, 0x00, 0x00, 0x00
        /*0020*/ 	.byte	0x00, 0x00, 0x00, 0x00


//--------------------- .nv.info._ZN3cub18CUB_300001_SM_10006detail9transform16transform_kernelINS2_10policy_hubILb1EN4cuda3std3__45tupleIJN6thrust24THRUST_300001_SM_1000_NS6detail15normal_iteratorINSA_10device_ptrIfEEEESF_EEEE10policy1000El7functorSF_JPfSK_EEEvT0_iT1_T2_DpNS2_10kernel_argIT3_EE --------------------------
	.section	.nv.info._ZN3cub18CUB_300001_SM_10006detail9transform16transform_kernelINS2_10policy_hubILb1EN4cuda3std3__45tupleIJN6thrust24THRUST_300001_SM_1000_NS6detail15normal_iteratorINSA_10device_ptrIfEEEESF_EEEE10policy1000El7functorSF_JPfSK_EEEvT0_iT1_T2_DpNS2_10kernel_argIT3_EE,"",@"SHT_CUDA_INFO"
	.sectionflags	@""
	.align	4


	//----- nvinfo : EIATTR_CUDA_API_VERSION
	.align		4
        /*0000*/ 	.byte	0x04, 0x37
        /*0002*/ 	.short	(.L_68 - .L_67)
.L_67:
        /*0004*/ 	.word	0x00000082


	//----- nvinfo : EIATTR_KPARAM_INFO
	.align		4
.L_68:
        /*0008*/ 	.byte	0x04, 0x17
        /*000a*/ 	.short	(.L_70 - .L_69)
.L_69:
        /*000c*/ 	.word	0x00000000
        /*0010*/ 	.short	0x0005
        /*0012*/ 	.short	0x0028
        /*0014*/ 	.byte	0x00, 0xf0, 0x41, 0x00


	//----- nvinfo : EIATTR_KPARAM_INFO
	.align		4
.L_70:
        /*0018*/ 	.byte	0x04, 0x17
        /*001a*/ 	.short	(.L_72 - .L_71)
.L_71:
        /*001c*/ 	.word	0x00000000
        /*0020*/ 	.short	0x0004
        /*0022*/ 	.short	0x0018
        /*0024*/ 	.byte	0x00, 0xf0, 0x41, 0x00


	//----- nvinfo : EIATTR_KPARAM_INFO
	.align		4
.L_72:
        /*0028*/ 	.byte	0x04, 0x17
        /*002a*/ 	.short	(.L_74 - .L_73)
.L_73:
        /*002c*/ 	.word	0x00000000
        /*0030*/ 	.short	0x0003
        /*0032*/ 	.short	0x0010
        /*0034*/ 	.byte	0x00, 0xf0, 0x21, 0x00


	//----- nvinfo : EIATTR_KPARAM_INFO
	.align		4
.L_74:
        /*0038*/ 	.byte	0x04, 0x17
        /*003a*/ 	.short	(.L_76 - .L_75)
.L_75:
        /*003c*/ 	.word	0x00000000
        /*0040*/ 	.short	0x0002
        /*0042*/ 	.short	0x000c
        /*0044*/ 	.byte	0x00, 0xf0, 0x11, 0x00


	//----- nvinfo : EIATTR_KPARAM_INFO
	.align		4
.L_76:
        /*0048*/ 	.byte	0x04, 0x17
        /*004a*/ 	.short	(.L_78 - .L_77)
.L_77:
        /*004c*/ 	.word	0x00000000
        /*0050*/ 	.short	0x0001
        /*0052*/ 	.short	0x0008
        /*0054*/ 	.byte	0x00, 0xf0, 0x11, 0x00


	//----- nvinfo : EIATTR_KPARAM_INFO
	.align		4
.L_78:
        /*0058*/ 	.byte	0x04, 0x17
        /*005a*/ 	.short	(.L_80 - .L_79)
.L_79:
        /*005c*/ 	.word	0x00000000
        /*0060*/ 	.short	0x0000
        /*0062*/ 	.short	0x0000
        /*0064*/ 	.byte	0x00, 0xf0, 0x21, 0x00


	//----- nvinfo : EIATTR_SPARSE_MMA_MASK
	.align		4
.L_80:
        /*0068*/ 	.byte	0x03, 0x50
        /*006a*/ 	.short	0x0000


	//----- nvinfo : EIATTR_MAXREG_COUNT
	.align		4
        /*006c*/ 	.byte	0x03, 0x1b
        /*006e*/ 	.short	0x00ff


	//----- nvinfo : EIATTR_MERCURY_ISA_VERSION
	.align		4
        /*0070*/ 	.byte	0x03, 0x5f
        /*0072*/ 	.short	0x0101


	//----- nvinfo : EIATTR_VRC_CTA_INIT_COUNT
	.align		4
        /*0074*/ 	.byte	0x02, 0x4a
	.zero		1
	.zero		1


	//----- nvinfo : EIATTR_EXIT_INSTR_OFFSETS
	.align		4
        /*0078*/ 	.byte	0x04, 0x1c
        /*007a*/ 	.short	(.L_82 - .L_81)


	//   ....[0]....
.L_81:
        /*007c*/ 	.word	0x000003e0


	//   ....[1]....
        /*0080*/ 	.word	0x00000d90


	//   ....[2]....
        /*0084*/ 	.word	0x000010c0


	//   ....[3]....
        /*0088*/ 	.word	0x00001280


	//   ....[4]....
        /*008c*/ 	.word	0x000012b0


	//   ....[5]....
        /*0090*/ 	.word	0x00001350


	//   ....[6]....
        /*0094*/ 	.word	0x00001370


	//   ....[7]....
        /*0098*/ 	.word	0x000018f0


	//   ....[8]....
        /*009c*/ 	.word	0x00001b90


	//   ....[9]....
        /*00a0*/ 	.word	0x00001ce0


	//   ....[10]....
        /*00a4*/ 	.word	0x00001d90


	//----- nvinfo : EIATTR_MAX_THREADS
	.align		4
.L_82:
        /*00a8*/ 	.byte	0x04, 0x05
        /*00aa*/ 	.short	(.L_84 - .L_83)
.L_83:
        /*00ac*/ 	.word	0x00000080
        /*00b0*/ 	.word	0x00000001
        /*00b4*/ 	.word	0x00000001


	//----- nvinfo : EIATTR_CRS_STACK_SIZE
	.align		4
.L_84:
        /*00b8*/ 	.byte	0x04, 0x1e
        /*00ba*/ 	.short	(.L_86 - .L_85)
.L_85:
        /*00bc*/ 	.word	0x00000000


	//----- nvinfo : EIATTR_CBANK_PARAM_SIZE
	.align		4
.L_86:
        /*00c0*/ 	.byte	0x03, 0x19
        /*00c2*/ 	.short	0x0038


	//----- nvinfo : EIATTR_PARAM_CBANK
	.align		4
        /*00c4*/ 	.byte	0x04, 0x0a
        /*00c6*/ 	.short	(.L_88 - .L_87)
	.align		4
.L_87:
        /*00c8*/ 	.word	index@(.nv.constant0._ZN3cub18CUB_300001_SM_10006detail9transform16transform_kernelINS2_10policy_hubILb1EN4cuda3std3__45tupleIJN6thrust24THRUST_300001_SM_1000_NS6detail15normal_iteratorINSA_10device_ptrIfEEEESF_EEEE10policy1000El7functorSF_JPfSK_EEEvT0_iT1_T2_DpNS2_10kernel_argIT3_EE)
        /*00cc*/ 	.short	0x0380
        /*00ce*/ 	.short	0x0038


	//----- nvinfo : EIATTR_SW_WAR
	.align		4
.L_88:
        /*00d0*/ 	.byte	0x04, 0x36
        /*00d2*/ 	.short	(.L_90 - .L_89)
.L_89:
        /*00d4*/ 	.word	0x00000008
.L_90:


//--------------------- .nv.info._ZN3cub18CUB_300001_SM_10006detail9transform16transform_kernelINS2_10policy_hubILb1EN4cuda3std3__45tupleIJN6thrust24THRUST_300001_SM_1000_NS6detail15normal_iteratorINSA_10device_ptrIfEEEESF_EEEE10policy1000Ei7functorSF_JPfSK_EEEvT0_iT1_T2_DpNS2_10kernel_argIT3_EE --------------------------
	.section	.nv.info._ZN3cub18CUB_300001_SM_10006detail9transform16transform_kernelINS2_10policy_hubILb1EN4cuda3std3__45tupleIJN6thrust24THRUST_300001_SM_1000_NS6detail15normal_iteratorINSA_10device_ptrIfEEEESF_EEEE10policy1000Ei7functorSF_JPfSK_EEEvT0_iT1_T2_DpNS2_10kernel_argIT3_EE,"",@"SHT_CUDA_INFO"
	.sectionflags	@""
	.align	4


	//----- nvinfo : EIATTR_CUDA_API_VERSION
	.align		4
        /*0000*/ 	.byte	0x04, 0x37
        /*0002*/ 	.short	(.L_92 - .L_91)
.L_91:
        /*0004*/ 	.word	0x00000082


	//----- nvinfo : EIATTR_KPARAM_INFO
	.align		4
.L_92:
        /*0008*/ 	.byte	0x04, 0x17
        /*000a*/ 	.short	(.L_94 - .L_93)
.L_93:
        /*000c*/ 	.word	0x00000000
        /*0010*/ 	.short	0x0005
        /*0012*/ 	.short	0x0028
        /*0014*/ 	.byte	0x00, 0xf0, 0x41, 0x00


	//----- nvinfo : EIATTR_KPARAM_INFO
	.align		4
.L_94:
        /*0018*/ 	.byte	0x04, 0x17
        /*001a*/ 	.short	(.L_96 - .L_95)
.L_95:
        /*001c*/ 	.word	0x00000000
        /*0020*/ 	.short	0x0004
        /*0022*/ 	.short	0x0018
        /*0024*/ 	.byte	0x00, 0xf0, 0x41, 0x00


	//----- nvinfo : EIATTR_KPARAM_INFO
	.align		4
.L_96:
        /*0028*/ 	.byte	0x04, 0x17
        /*002a*/ 	.short	(.L_98 - .L_97)
.L_97:
        /*002c*/ 	.word	0x00000000
        /*0030*/ 	.short	0x0003
        /*0032*/ 	.short	0x0010
        /*0034*/ 	.byte	0x00, 0xf0, 0x21, 0x00


	//----- nvinfo : EIATTR_KPARAM_INFO
	.align		4
.L_98:
        /*0038*/ 	.byte	0x04, 0x17
        /*003a*/ 	.short	(.L_100 - .L_99)
.L_99:
        /*003c*/ 	.word	0x00000000
        /*0040*/ 	.short	0x0002
        /*0042*/ 	.short	0x0008
        /*0044*/ 	.byte	0x00, 0xf0, 0x11, 0x00


	//----- nvinfo : EIATTR_KPARAM_INFO
	.align		4
.L_100:
        /*0048*/ 	.byte	0x04, 0x17
        /*004a*/ 	.short	(.L_102 - .L_101)
.L_101:
        /*004c*/ 	.word	0x00000000
        /*0050*/ 	.short	0x0001
        /*0052*/ 	.short	0x0004
        /*0054*/ 	.byte	0x00, 0xf0, 0x11, 0x00


	//----- nvinfo : EIATTR_KPARAM_INFO
	.align		4
.L_102:
        /*0058*/ 	.byte	0x04, 0x17
        /*005a*/ 	.short	(.L_104 - .L_103)
.L_103:
        /*005c*/ 	.word	0x00000000
        /*0060*/ 	.short	0x0000
        /*0062*/ 	.short	0x0000
        /*0064*/ 	.byte	0x00, 0xf0, 0x11, 0x00


	//----- nvinfo : EIATTR_SPARSE_MMA_MASK
	.align		4
.L_104:
        /*0068*/ 	.byte	0x03, 0x50
        /*006a*/ 	.short	0x0000


	//----- nvinfo : EIATTR_MAXREG_COUNT
	.align		4
        /*006c*/ 	.byte	0x03, 0x1b
        /*006e*/ 	.short	0x00ff


	//----- nvinfo : EIATTR_MERCURY_ISA_VERSION
	.align		4
        /*0070*/ 	.byte	0x03, 0x5f
        /*0072*/ 	.short	0x0101


	//----- nvinfo : EIATTR_VRC_CTA_INIT_COUNT
	.align		4
        /*0074*/ 	.byte	0x02, 0x4a
	.zero		1
	.zero		1


	//----- nvinfo : EIATTR_EXIT_INSTR_OFFSETS
	.align		4
        /*0078*/ 	.byte	0x04, 0x1c
        /*007a*/ 	.short	(.L_106 - .L_105)


	//   ....[0]....
.L_105:
        /*007c*/ 	.word	0x000002f0


	//   ....[1]....
        /*0080*/ 	.word	0x00000890


	//   ....[2]....
        /*0084*/ 	.word	0x00000b30


	//   ....[3]....
        /*0088*/ 	.word	0x00000c90


	//   ....[4]....
        /*008c*/ 	.word	0x00000d50


	//   ....[5]....
        /*0090*/ 	.word	0x00000d80


	//   ....[6]....
        /*0094*/ 	.word	0x00001380


	//   ....[7]....
        /*0098*/ 	.word	0x000016f0


	//   ....[8]....
        /*009c*/ 	.word	0x000018d0


	//   ....[9]....
        /*00a0*/ 	.word	0x00001900


	//   ....[10]....
        /*00a4*/ 	.word	0x000019b0


	//----- nvinfo : EIATTR_MAX_THREADS
	.align		4
.L_106:
        /*00a8*/ 	.byte	0x04, 0x05
        /*00aa*/ 	.short	(.L_108 - .L_107)
.L_107:
        /*00ac*/ 	.word	0x00000080
        /*00b0*/ 	.word	0x00000001
        /*00b4*/ 	.word	0x00000001


	//----- nvinfo : EIATTR_CRS_STACK_SIZE
	.align		4
.L_108:
        /*00b8*/ 	.byte	0x04, 0x1e
        /*00ba*/ 	.short	(.L_110 - .L_109)
.L_109:
        /*00bc*/ 	.word	0x00000000


	//----- nvinfo : EIATTR_CBANK_PARAM_SIZE
	.align		4
.L_110:
        /*00c0*/ 	.byte	0x03, 0x19
        /*00c2*/ 	.short	0x0038


	//----- nvinfo : EIATTR_PARAM_CBANK
	.align		4
        /*00c4*/ 	.byte	0x04, 0x0a
        /*00c6*/ 	.short	(.L_112 - .L_111)
	.align		4
.L_111:
        /*00c8*/ 	.word	index@(.nv.constant0._ZN3cub18CUB_300001_SM_10006detail9transform16transform_kernelINS2_10policy_hubILb1EN4cuda3std3__45tupleIJN6thrust24THRUST_300001_SM_1000_NS6detail15normal_iteratorINSA_10device_ptrIfEEEESF_EEEE10policy1000Ei7functorSF_JPfSK_EEEvT0_iT1_T2_DpNS2_10kernel_argIT3_EE)
        /*00cc*/ 	.short	0x0380
        /*00ce*/ 	.short	0x0038


	//----- nvinfo : EIATTR_SW_WAR
	.align		4
.L_112:
        /*00d0*/ 	.byte	0x04, 0x36
        /*00d2*/ 	.short	(.L_114 - .L_113)
.L_113:
        /*00d4*/ 	.word	0x00000008
.L_114:


//--------------------- .nv.info._ZN3cub18CUB_300001_SM_10006detail11EmptyKernelIvEEvv --------------------------
	.section	.nv.info._ZN3cub18CUB_300001_SM_10006detail11EmptyKernelIvEEvv,"",@"SHT_CUDA_INFO"
	.sectionflags	@""
	.align	4


	//----- nvinfo : EIATTR_CUDA_API_VERSION
	.align		4
        /*0000*/ 	.byte	0x04, 0x37
        /*0002*/ 	.short	(.L_116 - .L_115)
.L_115:
        /*0004*/ 	.word	0x00000082


	//----- nvinfo : EIATTR_SPARSE_MMA_MASK
	.align		4
.L_116:
        /*0008*/ 	.byte	0x03, 0x50
        /*000a*/ 	.short	0x0000


	//----- nvinfo : EIATTR_MAXREG_COUNT
	.align		4
        /*000c*/ 	.byte	0x03, 0x1b
        /*000e*/ 	.short	0x00ff


	//----- nvinfo : EIATTR_MERCURY_ISA_VERSION
	.align		4
        /*0010*/ 	.byte	0x03, 0x5f
        /*0012*/ 	.short	0x0101


	//----- nvinfo : EIATTR_VRC_CTA_INIT_COUNT
	.align		4
        /*0014*/ 	.byte	0x02, 0x4a
	.zero		1
	.zero		1


	//----- nvinfo : EIATTR_EXIT_INSTR_OFFSETS
	.align		4
        /*0018*/ 	.byte	0x04, 0x1c
        /*001a*/ 	.short	(.L_118 - .L_117)


	//   ....[0]....
.L_117:
        /*001c*/ 	.word	0x00000010


	//----- nvinfo : EIATTR_SW_WAR
	.align		4
.L_118:
        /*0020*/ 	.byte	0x04, 0x36
        /*0022*/ 	.short	(.L_120 - .L_119)
.L_119:
        /*0024*/ 	.word	0x00000008
.L_120:


//--------------------- .nv.info._Z6kernelPfS_    --------------------------
	.section	.nv.info._Z6kernelPfS_,"",@"SHT_CUDA_INFO"
	.sectionflags	@""
	.align	4


	//----- nvinfo : EIATTR_CUDA_API_VERSION
	.align		4
        /*0000*/ 	.byte	0x04, 0x37
        /*0002*/ 	.short	(.L_122 - .L_121)
.L_121:
        /*0004*/ 	.word	0x00000082


	//----- nvinfo : EIATTR_KPARAM_INFO
	.align		4
.L_122:
        /*0008*/ 	.byte	0x04, 0x17
        /*000a*/ 	.short	(.L_124 - .L_123)
.L_123:
        /*000c*/ 	.word	0x00000000
        /*0010*/ 	.short	0x0001
        /*0012*/ 	.short	0x0008
        /*0014*/ 	.byte	0x00, 0xf5, 0x21, 0x00


	//----- nvinfo : EIATTR_KPARAM_INFO
	.align		4
.L_124:
        /*0018*/ 	.byte	0x04, 0x17
        /*001a*/ 	.short	(.L_126 - .L_125)
.L_125:
        /*001c*/ 	.word	0x00000000
        /*0020*/ 	.short	0x0000
        /*0022*/ 	.short	0x0000
        /*0024*/ 	.byte	0x00, 0xf5, 0x21, 0x00


	//----- nvinfo : EIATTR_SPARSE_MMA_MASK
	.align		4
.L_126:
        /*0028*/ 	.byte	0x03, 0x50
        /*002a*/ 	.short	0x0000


	//----- nvinfo : EIATTR_MAXREG_COUNT
	.align		4
        /*002c*/ 	.byte	0x03, 0x1b
        /*002e*/ 	.short	0x00ff


	//----- nvinfo : EIATTR_MERCURY_ISA_VERSION
	.align		4
        /*0030*/ 	.byte	0x03, 0x5f
        /*0032*/ 	.short	0x0101


	//----- nvinfo : EIATTR_VRC_CTA_INIT_COUNT
	.align		4
        /*0034*/ 	.byte	0x02, 0x4a
	.zero		1
	.zero		1


	//----- nvinfo : EIATTR_EXIT_INSTR_OFFSETS
	.align		4
        /*0038*/ 	.byte	0x04, 0x1c
        /*003a*/ 	.short	(.L_128 - .L_127)


	//   ....[0]....
.L_127:
        /*003c*/ 	.word	0x00000060


	//   ....[1]....
        /*0040*/ 	.word	0x000001a0


	//----- nvinfo : EIATTR_CBANK_PARAM_SIZE
	.align		4
.L_128:
        /*0044*/ 	.byte	0x03, 0x19
        /*0046*/ 	.short	0x0010


	//----- nvinfo : EIATTR_PARAM_CBANK
	.align		4
        /*0048*/ 	.byte	0x04, 0x0a
        /*004a*/ 	.short	(.L_130 - .L_129)
	.align		4
.L_129:
        /*004c*/ 	.word	index@(.nv.constant0._Z6kernelPfS_)
        /*0050*/ 	.short	0x0380
        /*0052*/ 	.short	0x0010


	//----- nvinfo : EIATTR_SW_WAR
	.align		4
.L_130:
        /*0054*/ 	.byte	0x04, 0x36
        /*0056*/ 	.short	(.L_132 - .L_131)
.L_131:
        /*0058*/ 	.word	0x00000008
.L_132:


//--------------------- .nv.callgraph             --------------------------
	.section	.nv.callgraph,"",@"SHT_CUDA_CALLGRAPH"
	.align	4
	.sectionentsize	8
	.align		4
        /*0000*/ 	.word	0x00000000
	.align		4
        /*0004*/ 	.word	0xffffffff
	.align		4
        /*0008*/ 	.word	0x00000000
	.align		4
        /*000c*/ 	.word	0xfffffffe
	.align		4
        /*0010*/ 	.word	0x00000000
	.align		4
        /*0014*/ 	.word	0xfffffffd
	.align		4
        /*0018*/ 	.word	0x00000000
	.align		4
        /*001c*/ 	.word	0xfffffffc


//--------------------- .nv.constant4             --------------------------
	.section	.nv.constant4,"a",@progbits
	.align	8
	.align		8
.nv.constant4:
        /*0000*/ 	.dword	_ZN34_INTERNAL_d063d04a_4_k_cu_e416fd3c4cuda3std3__45__cpo5beginE
	.align		8
        /*0008*/ 	.dword	_ZN34_INTERNAL_d063d04a_4_k_cu_e416fd3c4cuda3std3__45__cpo3endE
	.align		8
        /*0010*/ 	.dword	_ZN34_INTERNAL_d063d04a_4_k_cu_e416fd3c4cuda3std3__45__cpo6cbeginE
	.align		8
        /*0018*/ 	.dword	_ZN34_INTERNAL_d063d04a_4_k_cu_e416fd3c4cuda3std3__45__cpo4cendE
	.align		8
        /*0020*/ 	.dword	_ZN34_INTERNAL_d063d04a_4_k_cu_e416fd3c4cuda3std3__45__cpo6rbeginE
	.align		8
        /*0028*/ 	.dword	_ZN34_INTERNAL_d063d04a_4_k_cu_e416fd3c4cuda3std3__45__cpo4rendE
	.align		8
        /*0030*/ 	.dword	_ZN34_INTERNAL_d063d04a_4_k_cu_e416fd3c4cuda3std3__45__cpo7crbeginE
	.align		8
        /*0038*/ 	.dword	_ZN34_INTERNAL_d063d04a_4_k_cu_e416fd3c4cuda3std3__45__cpo5crendE
	.align		8
        /*0040*/ 	.dword	_ZN34_INTERNAL_d063d04a_4_k_cu_e416fd3c4cuda3std3__436_GLOBAL__N__d063d04a_4_k_cu_e416fd3c6ignoreE
	.align		8
        /*0048*/ 	.dword	_ZN34_INTERNAL_d063d04a_4_k_cu_e416fd3c4cuda3std3__419piecewise_constructE
	.align		8
        /*0050*/ 	.dword	_ZN34_INTERNAL_d063d04a_4_k_cu_e416fd3c4cuda3std3__48in_placeE
	.align		8
        /*0058*/ 	.dword	_ZN34_INTERNAL_d063d04a_4_k_cu_e416fd3c4cuda3std3__420unreachable_sentinelE
	.align		8
        /*0060*/ 	.dword	_ZN34_INTERNAL_d063d04a_4_k_cu_e416fd3c4cuda3std3__47nulloptE
	.align		8
        /*0068*/ 	.dword	_ZN34_INTERNAL_d063d04a_4_k_cu_e416fd3c4cuda3std3__48unexpectE
	.align		8
        /*0070*/ 	.dword	_ZN34_INTERNAL_d063d04a_4_k_cu_e416fd3c4cuda3std6ranges3__45__cpo4swapE
	.align		8
        /*0078*/ 	.dword	_ZN34_INTERNAL_d063d04a_4_k_cu_e416fd3c4cuda3std6ranges3__45__cpo9iter_moveE
	.align		8
        /*0080*/ 	.dword	_ZN34_INTERNAL_d063d04a_4_k_cu_e416fd3c4cuda3std6ranges3__45__cpo5beginE
	.align		8
        /*0088*/ 	.dword	_ZN34_INTERNAL_d063d04a_4_k_cu_e416fd3c4cuda3std6ranges3__45__cpo3endE
	.align		8
        /*0090*/ 	.dword	_ZN34_INTERNAL_d063d04a_4_k_cu_e416fd3c4cuda3std6ranges3__45__cpo6cbeginE
	.align		8
        /*0098*/ 	.dword	_ZN34_INTERNAL_d063d04a_4_k_cu_e416fd3c4cuda3std6ranges3__45__cpo4cendE
	.align		8
        /*00a0*/ 	.dword	_ZN34_INTERNAL_d063d04a_4_k_cu_e416fd3c4cuda3std6ranges3__45__cpo7advanceE
	.align		8
        /*00a8*/ 	.dword	_ZN34_INTERNAL_d063d04a_4_k_cu_e416fd3c4cuda3std6ranges3__45__cpo9iter_swapE
	.align		8
        /*00b0*/ 	.dword	_ZN34_INTERNAL_d063d04a_4_k_cu_e416fd3c4cuda3std6ranges3__45__cpo4nextE
	.align		8
        /*00b8*/ 	.dword	_ZN34_INTERNAL_d063d04a_4_k_cu_e416fd3c4cuda3std6ranges3__45__cpo4prevE
	.align		8
        /*00c0*/ 	.dword	_ZN34_INTERNAL_d063d04a_4_k_cu_e416fd3c4cuda3std6ranges3__45__cpo4dataE
	.align		8
        /*00c8*/ 	.dword	_ZN34_INTERNAL_d063d04a_4_k_cu_e416fd3c4cuda3std6ranges3__45__cpo5cdataE
	.align		8
        /*00d0*/ 	.dword	_ZN34_INTERNAL_d063d04a_4_k_cu_e416fd3c4cuda3std6ranges3__45__cpo4sizeE
	.align		8
        /*00d8*/ 	.dword	_ZN34_INTERNAL_d063d04a_4_k_cu_e416fd3c4cuda3std6ranges3__45__cpo5ssizeE
	.align		8
        /*00e0*/ 	.dword	_ZN34_INTERNAL_d063d04a_4_k_cu_e416fd3c4cuda3std6ranges3__45__cpo8distanceE
	.align		8
        /*00e8*/ 	.dword	_ZN34_INTERNAL_d063d04a_4_k_cu_e416fd3c6thrust24THRUST_300001_SM_1000_NS8cuda_cub3parE
	.align		8
        /*00f0*/ 	.dword	_ZN34_INTERNAL_d063d04a_4_k_cu_e416fd3c6thrust24THRUST_300001_SM_1000_NS8cuda_cub10par_nosyncE
	.align		8
        /*00f8*/ 	.dword	_ZN34_INTERNAL_d063d04a_4_k_cu_e416fd3c6thrust24THRUST_300001_SM_1000_NS6system6detail10sequential3seqE
	.align		8
        /*0100*/ 	.dword	_ZN34_INTERNAL_d063d04a_4_k_cu_e416fd3c6thrust24THRUST_300001_SM_1000_NS12placeholders2_1E
	.align		8
        /*0108*/ 	.dword	_ZN34_INTERNAL_d063d04a_4_k_cu_e416fd3c6thrust24THRUST_300001_SM_1000_NS12placeholders2_2E
	.align		8
        /*0110*/ 	.dword	_ZN34_INTERNAL_d063d04a_4_k_cu_e416fd3c6thrust24THRUST_300001_SM_1000_NS12placeholders2_3E
	.align		8
        /*0118*/ 	.dword	_ZN34_INTERNAL_d063d04a_4_k_cu_e416fd3c6thrust24THRUST_300001_SM_1000_NS12placeholders2_4E
	.align		8
        /*0120*/ 	.dword	_ZN34_INTERNAL_d063d04a_4_k_cu_e416fd3c6thrust24THRUST_300001_SM_1000_NS12placeholders2_5E
	.align		8
        /*0128*/ 	.dword	_ZN34_INTERNAL_d063d04a_4_k_cu_e416fd3c6thrust24THRUST_300001_SM_1000_NS12placeholders2_6E
	.align		8
        /*0130*/ 	.dword	_ZN34_INTERNAL_d063d04a_4_k_cu_e416fd3c6thrust24THRUST_300001_SM_1000_NS12placeholders2_7E
	.align		8
        /*0138*/ 	.dword	_ZN34_INTERNAL_d063d04a_4_k_cu_e416fd3c6thrust24THRUST_300001_SM_1000_NS12placeholders2_8E
	.align		8
        /*0140*/ 	.dword	_ZN34_INTERNAL_d063d04a_4_k_cu_e416fd3c6thrust24THRUST_300001_SM_1000_NS12placeholders2_9E
	.align		8
        /*0148*/ 	.dword	_ZN34_INTERNAL_d063d04a_4_k_cu_e416fd3c6thrust24THRUST_300001_SM_1000_NS12placeholders3_10E
	.align		8
        /*0150*/ 	.dword	_ZN34_INTERNAL_d063d04a_4_k_cu_e416fd3c6thrust24THRUST_300001_SM_1000_NS3seqE


//--------------------- .text._ZN3cub18CUB_300001_SM_10006detail9transform16transform_kernelINS2_10policy_hubILb1EN4cuda3std3__45tupleIJN6thrust24THRUST_300001_SM_1000_NS6detail15normal_iteratorINSA_10device_ptrIfEEEESF_EEEE10policy1000El7functorSF_JPfSK_EEEvT0_iT1_T2_DpNS2_10kernel_argIT3_EE --------------------------
	.section	.text._ZN3cub18CUB_300001_SM_10006detail9transform16transform_kernelINS2_10policy_hubILb1EN4cuda3std3__45tupleIJN6thrust24THRUST_300001_SM_1000_NS6detail15normal_iteratorINSA_10device_ptrIfEEEESF_EEEE10policy1000El7functorSF_JPfSK_EEEvT0_iT1_T2_DpNS2_10kernel_argIT3_EE,"ax",@progbits
	.align	128
        .global         _ZN3cub18CUB_300001_SM_10006detail9transform16transform_kernelINS2_10policy_hubILb1EN4cuda3std3__45tupleIJN6thrust24THRUST_300001_SM_1000_NS6detail15normal_iteratorINSA_10device_ptrIfEEEESF_EEEE10policy1000El7functorSF_JPfSK_EEEvT0_iT1_T2_DpNS2_10kernel_argIT3_EE
        .type           _ZN3cub18CUB_300001_SM_10006detail9transform16transform_kernelINS2_10policy_hubILb1EN4cuda3std3__45tupleIJN6thrust24THRUST_300001_SM_1000_NS6detail15normal_iteratorINSA_10device_ptrIfEEEESF_EEEE10policy1000El7functorSF_JPfSK_EEEvT0_iT1_T2_DpNS2_10kernel_argIT3_EE,@function
        .size           _ZN3cub18CUB_300001_SM_10006detail9transform16transform_kernelINS2_10policy_hubILb1EN4cuda3std3__45tupleIJN6thrust24THRUST_300001_SM_1000_NS6detail15normal_iteratorINSA_10device_ptrIfEEEESF_EEEE10policy1000El7functorSF_JPfSK_EEEvT0_iT1_T2_DpNS2_10kernel_argIT3_EE,(.L_x_36 - _ZN3cub18CUB_300001_SM_10006detail9transform16transform_kernelINS2_10policy_hubILb1EN4cuda3std3__45tupleIJN6thrust24THRUST_300001_SM_1000_NS6detail15normal_iteratorINSA_10device_ptrIfEEEESF_EEEE10policy1000El7functorSF_JPfSK_EEEvT0_iT1_T2_DpNS2_10kernel_argIT3_EE)
        .other          _ZN3cub18CUB_300001_SM_10006detail9transform16transform_kernelINS2_10policy_hubILb1EN4cuda3std3__45tupleIJN6thrust24THRUST_300001_SM_1000_NS6detail15normal_iteratorINSA_10device_ptrIfEEEESF_EEEE10policy1000El7functorSF_JPfSK_EEEvT0_iT1_T2_DpNS2_10kernel_argIT3_EE,@"STO_CUDA_ENTRY STV_DEFAULT"
_ZN3cub18CUB_300001_SM_10006detail9transform16transform_kernelINS2_10policy_hubILb1EN4cuda3std3__45tupleIJN6thrust24THRUST_300001_SM_1000_NS6detail15normal_iteratorINSA_10device_ptrIfEEEESF_EEEE10policy1000El7functorSF_JPfSK_EEEvT0_iT1_T2_DpNS2_10kernel_argIT3_EE:
.text._ZN3cub18CUB_300001_SM_10006detail9transform16transform_kernelINS2_10policy_hubILb1EN4cuda3std3__45tupleIJN6thrust24THRUST_300001_SM_1000_NS6detail15normal_iteratorINSA_10device_ptrIfEEEESF_EEEE10policy1000El7functorSF_JPfSK_EEEvT0_iT1_T2_DpNS2_10kernel_argIT3_EE:
[----:B------:R-:W-:Y:S08]  /*0000*/  LDC R1, c[0x0][0x37c] ;  /* 0x0000df00ff017b82 */ /* 0x000ff00000000800 */
[----:B------:R-:W0:Y:S01]  /*0010*/  LDC R10, c[0x0][0x388] ;  /* 0x0000e200ff0a7b82 */ /* 0x000e220000000800 */
[----:B------:R-:W1:Y:S01]  /*0020*/  LDCU.64 UR4, c[0x0][0x380] ;  /* 0x00007000ff0477ac */ /* 0x000e620008000a00 */
[----:B------:R-:W2:Y:S01]  /*0030*/  S2R R7, SR_TID.X ;  /* 0x0000000000077919 */ /* 0x000ea20000002100 */
[----:B------:R-:W-:Y:S05]  /*0040*/  BSSY.RECONVERGENT B0, `(.L_x_0) ;  /* 0x0000029000007945 */ /* 0x000fea0003800200 */
[----:B------:R-:W3:Y:S01]  /*0050*/  S2UR UR12, SR_CTAID.X ;  /* 0x00000000000c79c3 */ /* 0x000ee20000002500 */
[----:B0-----:R-:W-:-:S04]  /*0060*/  SHF.L.U32 R5, R10, 0x7, RZ ;  /* 0x000000070a057819 */ /* 0x001fc800000006ff */
[----:B------:R-:W-:Y:S01]  /*0070*/  SHF.R.S32.HI R0, RZ, 0x1f, R5 ;  /* 0x0000001fff007819 */ /* 0x000fe20000011405 */
[----:B---3--:R-:W-:-:S04]  /*0080*/  IMAD.WIDE.U32 R2, R5, UR12, RZ ;  /* 0x0000000c05027c25 */ /* 0x008fc8000f8e00ff */
[----:B------:R-:W-:Y:S01]  /*0090*/  IMAD R9, R0, UR12, RZ ;  /* 0x0000000c00097c24 */ /* 0x000fe2000f8e02ff */
[----:B-1----:R-:W-:-:S04]  /*00a0*/  IADD3 R4, P1, PT, -R2, UR4, RZ ;  /* 0x0000000402047c10 */ /* 0x002fc8000ff3e1ff */
[----:B------:R-:W-:Y:S02]  /*00b0*/  IADD3 R9, PT, PT, R3, R9, RZ ;  /* 0x0000000903097210 */ /* 0x000fe40007ffe0ff */
[----:B------:R-:W-:Y:S02]  /*00c0*/  ISETP.LT.U32.AND P0, PT, R4, R5, PT ;  /* 0x000000050400720c */ /* 0x000fe40003f01070 */
[----:B------:R-:W-:-:S04]  /*00d0*/  IADD3.X R11, PT, PT, ~R9, UR5, RZ, P1, !PT ;  /* 0x00000005090b7c10 */ /* 0x000fc80008ffe5ff */
[----:B------:R-:W-:Y:S02]  /*00e0*/  ISETP.LT.AND.EX P0, PT, R11, R0, PT, P0 ;  /* 0x000000000b00720c */ /* 0x000fe40003f01300 */
[----:B--2---:R-:W-:Y:S02]  /*00f0*/  SHF.L.U32 R11, R7, 0x7, RZ ;  /* 0x00000007070b7819 */ /* 0x004fe400000006ff */
[----:B------:R-:W-:-:S04]  /*0100*/  SEL R0, R4, R5, P0 ;  /* 0x0000000504007207 */ /* 0x000fc80000000000 */
[----:B------:R-:W-:-:S04]  /*0110*/  SHF.L.U32 R4, R0, 0x2, RZ ;  /* 0x0000000200047819 */ /* 0x000fc800000006ff */
[----:B------:R-:W-:-:S13]  /*0120*/  ISETP.GE.AND P0, PT, R11, R4, PT ;  /* 0x000000040b00720c */ /* 0x000fda0003f06270 */
[----:B------:R-:W-:Y:S05]  /*0130*/  @P0 BRA `(.L_x_1) ;  /* 0x0000000000640947 */ /* 0x000fea0003800000 */
[----:B------:R-:W0:Y:S01]  /*0140*/  LDCU.64 UR4, c[0x0][0x398] ;  /* 0x00007300ff0477ac */ /* 0x000e220008000a00 */
[C---:B------:R-:W-:Y:S01]  /*0150*/  SHF.L.U32 R6, R2.reuse, 0x2, RZ ;  /* 0x0000000202067819 */ /* 0x040fe200000006ff */
[----:B------:R-:W-:Y:S01]  /*0160*/  BSSY.RECONVERGENT B1, `(.L_x_2) ;  /* 0x000000c000017945 */ /* 0x000fe20003800200 */
[----:B------:R-:W-:Y:S02]  /*0170*/  SHF.L.U64.HI R8, R2, 0x2, R9 ;  /* 0x0000000202087819 */ /* 0x000fe40000010209 */
[----:B------:R-:W-:Y:S02]  /*0180*/  MOV R15, R11 ;  /* 0x0000000b000f7202 */ /* 0x000fe40000000f00 */
[----:B0-----:R-:W-:-:S04]  /*0190*/  IADD3 R12, P0, PT, R6, UR4, RZ ;  /* 0x00000004060c7c10 */ /* 0x001fc8000ff1e0ff */
[----:B------:R-:W-:-:S03]  /*01a0*/  IADD3.X R13, PT, PT, R8, UR5, RZ, P0, !PT ;  /* 0x00000005080d7c10 */ /* 0x000fc600087fe4ff */
[----:B------:R-:W-:-:S07]  /*01b0*/  IMAD.WIDE.U32 R12, R7, 0x80, R12 ;  /* 0x00000080070c7825 */ /* 0x000fce00078e000c */
.L_x_3:
[----:B------:R-:W-:Y:S01]  /*01c0*/  IADD3 R15, PT, PT, R15, 0x4000, RZ ;  /* 0x000040000f0f7810 */ /* 0x000fe20007ffe0ff */
[----:B------:R0:W-:Y:S03]  /*01d0*/  CCTL.E.PF2 [R12] ;  /* 0x000000000c00798f */ /* 0x0001e60000800100 */
[----:B------:R-:W-:Y:S02]  /*01e0*/  ISETP.GE.AND P0, PT, R15, R4, PT ;  /* 0x000000040f00720c */ /* 0x000fe40003f06270 */
[----:B0-----:R-:W-:-:S04]  /*01f0*/  IADD3 R12, P1, PT, R12, 0x4000, RZ ;  /* 0x000040000c0c7810 */ /* 0x001fc80007f3e0ff */
[----:B------:R-:W-:-:S07]  /*0200*/  IADD3.X R13, PT, PT, RZ, R13, RZ, P1, !PT ;  /* 0x0000000dff0d7210 */ /* 0x000fce0000ffe4ff */
[----:B------:R-:W-:Y:S05]  /*0210*/  @!P0 BRA `(.L_x_3) ;  /* 0xfffffffc00e88947 */ /* 0x000fea000383ffff */
[----:B------:R-:W-:Y:S05]  /*0220*/  BSYNC.RECONVERGENT B1 ;  /* 0x0000000000017941 */ /* 0x000fea0003800200 */
.L_x_2:
[----:B------:R-:W0:Y:S02]  /*0230*/  LDCU.64 UR4, c[0x0][0x3a8] ;  /* 0x00007500ff0477ac */ /* 0x000e240008000a00 */
[----:B0-----:R-:W-:-:S04]  /*0240*/  IADD3 R12, P0, PT, R6, UR4, RZ ;  /* 0x00000004060c7c10 */ /* 0x001fc8000ff1e0ff */
[----:B------:R-:W-:-:S03]  /*0250*/  IADD3.X R13, PT, PT, R8, UR5, RZ, P0, !PT ;  /* 0x00000005080d7c10 */ /* 0x000fc600087fe4ff */
[----:B------:R-:W-:-:S07]  /*0260*/  IMAD.WIDE.U32 R12, R7, 0x80, R12 ;  /* 0x00000080070c7825 */ /* 0x000fce00078e000c */
.L_x_4:
[----:B------:R-:W-:Y:S01]  /*0270*/  VIADD R11, R11, 0x4000 ;  /* 0x000040000b0b7836 */ /* 0x000fe20000000000 */
[----:B------:R0:W-:Y:S04]  /*0280*/  CCTL.E.PF2 [R12] ;  /* 0x000000000c00798f */ /* 0x0001e80000800100 */
[----:B------:R-:W-:Y:S02]  /*0290*/  ISETP.GE.AND P0, PT, R11, R4, PT ;  /* 0x000000040b00720c */ /* 0x000fe40003f06270 */
[----:B0-----:R-:W-:-:S04]  /*02a0*/  IADD3 R12, P1, PT, R12, 0x4000, RZ ;  /* 0x000040000c0c7810 */ /* 0x001fc80007f3e0ff */
[----:B------:R-:W-:-:S07]  /*02b0*/  IADD3.X R13, PT, PT, RZ, R13, RZ, P1, !PT ;  /* 0x0000000dff0d7210 */ /* 0x000fce0000ffe4ff */
[----:B------:R-:W-:Y:S05]  /*02c0*/  @!P0 BRA `(.L_x_4) ;  /* 0xfffffffc00e88947 */ /* 0x000fea000383ffff */
.L_x_1:
[----:B------:R-:W-:Y:S05]  /*02d0*/  BSYNC.RECONVERGENT B0 ;  /* 0x0000000000007941 */ /* 0x000fea0003800200 */
.L_x_0:
[----:B------:R-:W0:Y:S01]  /*02e0*/  LDCU.128 UR8, c[0x0][0x390] ;  /* 0x00007200ff0877ac */ /* 0x000e220008000c00 */
[----:B------:R-:W-:Y:S02]  /*02f0*/  ISETP.NE.AND P0, PT, R5, R0, PT ;  /* 0x000000000500720c */ /* 0x000fe40003f05270 */
[C---:B------:R-:W-:Y:S01]  /*0300*/  SHF.L.U32 R8, R2.reuse, 0x2, RZ ;  /* 0x0000000202087819 */ /* 0x040fe200000006ff */
[----:B------:R-:W1:Y:S01]  /*0310*/  LDCU.64 UR6, c[0x0][0x3a8] ;  /* 0x00007500ff0677ac */ /* 0x000e620008000a00 */
[----:B------:R-:W-:Y:S02]  /*0320*/  SHF.L.U64.HI R9, R2, 0x2, R9 ;  /* 0x0000000202097819 */ /* 0x000fe40000010209 */
[C---:B------:R-:W-:Y:S01]  /*0330*/  R2UR UR13, R8.reuse ;  /* 0x00000000080d72ca */ /* 0x040fe200000e0000 */
[----:B------:R-:W2:Y:S01]  /*0340*/  LDCU.64 UR14, c[0x0][0x358] ;  /* 0x00006b00ff0e77ac */ /* 0x000ea20008000a00 */
[----:B------:R-:W-:Y:S02]  /*0350*/  R2UR UR16, R9 ;  /* 0x00000000091072ca */ /* 0x000fe400000e0000 */
[----:B0-----:R-:W-:-:S02]  /*0360*/  IADD3 R2, P2, PT, R8, UR10, RZ ;  /* 0x0000000a08027c10 */ /* 0x001fc4000ff5e0ff */
[C---:B-1----:R-:W-:Y:S02]  /*0370*/  IADD3 R4, P3, PT, R8.reuse, UR6, RZ ;  /* 0x0000000608047c10 */ /* 0x042fe4000ff7e0ff */
[----:B------:R-:W-:Y:S02]  /*0380*/  IADD3 R8, P1, PT, R8, UR8, RZ ;  /* 0x0000000808087c10 */ /* 0x000fe4000ff3e0ff */
[C---:B------:R-:W-:Y:S02]  /*0390*/  IADD3.X R3, PT, PT, R9.reuse, UR11, RZ, P2, !PT ;  /* 0x0000000b09037c10 */ /* 0x040fe400097fe4ff */
[C---:B------:R-:W-:Y:S02]  /*03a0*/  IADD3.X R5, PT, PT, R9.reuse, UR7, RZ, P3, !PT ;  /* 0x0000000709057c10 */ /* 0x040fe40009ffe4ff */
[----:B------:R-:W-:Y:S01]  /*03b0*/  IADD3.X R9, PT, PT, R9, UR9, RZ, P1, !PT ;  /* 0x0000000909097c10 */ /* 0x000fe20008ffe4ff */
[----:B--2---:R-:W-:Y:S06]  /*03c0*/  @!P0 BRA `(.L_x_5) ;  /* 0x0000000c00e48947 */ /* 0x004fec0003800000 */
[----:B------:R-:W-:-:S13]  /*03d0*/  ISETP.GE.AND P0, PT, R10, 0x1, PT ;  /* 0x000000010a00780c */ /* 0x000fda0003f06270 */
[----:B------:R-:W-:Y:S05]  /*03e0*/  @!P0 EXIT ;  /* 0x000000000000894d */ /* 0x000fea0003800000 */
[C---:B------:R-:W-:Y:S01]  /*03f0*/  ISETP.GE.U32.AND P0, PT, R10.reuse, 0x8, PT ;  /* 0x000000080a00780c */ /* 0x040fe20003f06070 */
[----:B------:R-:W-:Y:S01]  /*0400*/  HFMA2 R6, -RZ, RZ, 0, 0 ;  /* 0x00000000ff067431 */ /* 0x000fe200000001ff */
[----:B------:R-:W-:-:S11]  /*0410*/  LOP3.LUT R20, R10, 0x7, RZ, 0xc0, !PT ;  /* 0x000000070a147812 */ /* 0x000fd600078ec0ff */
[----:B------:R-:W-:Y:S05]  /*0420*/  @!P0 BRA `(.L_x_6) ;  /* 0x0000000800548947 */ /* 0x000fea0003800000 */
[----:B------:R-:W-:-:S13]  /*0430*/  ISETP.GE.AND P0, PT, R7, R0, PT ;  /* 0x000000000700720c */ /* 0x000fda0003f06270 */
[C---:B------:R-:W-:Y:S01]  /*0440*/  @!P0 IMAD.WIDE.U32 R16, R7.reuse, 0x4, R2 ;  /* 0x0000000407108825 */ /* 0x040fe200078e0002 */
[----:B------:R-:W0:Y:S03]  /*0450*/  @!P0 LDC R11, c[0x0][0x38c] ;  /* 0x0000e300ff0b8b82 */ /* 0x000e260000000800 */
[C---:B------:R-:W-:Y:S02]  /*0460*/  @!P0 IMAD.WIDE.U32 R22, R7.reuse, 0x4, R4 ;  /* 0x0000000407168825 */ /* 0x040fe400078e0004 */
[----:B------:R-:W2:Y:S04]  /*0470*/  @!P0 LDG.E R16, desc[UR14][R16.64] ;  /* 0x0000000e10108981 */ /* 0x000ea8000c1e1900 */
[----:B------:R1:W2:Y:S01]  /*0480*/  @!P0 LDG.E R23, desc[UR14][R22.64] ;  /* 0x0000000e16178981 */ /* 0x0002a2000c1e1900 */
[C---:B------:R-:W-:Y:S01]  /*0490*/  IADD3 R21, PT, PT, R7.reuse, 0x80, RZ ;  /* 0x0000008007157810 */ /* 0x040fe20007ffe0ff */
[----:B------:R-:W-:-:S03]  /*04a0*/  @!P0 IMAD.WIDE.U32 R18, R7, 0x4, R8 ;  /* 0x0000000407128825 */ /* 0x000fc600078e0008 */
[C---:B------:R-:W-:Y:S01]  /*04b0*/  ISETP.GE.AND P1, PT, R21.reuse, R0, PT ;  /* 0x000000001500720c */ /* 0x040fe20003f26270 */
[----:B------:R-:W-:-:S04]  /*04c0*/  IMAD.WIDE R14, R21, 0x4, R2 ;  /* 0x00000004150e7825 */ /* 0x000fc800078e0202 */
[----:B------:R-:W-:-:S08]  /*04d0*/  IMAD.WIDE R12, R21, 0x4, R4 ;  /* 0x00000004150c7825 */ /* 0x000fd000078e0204 */
[----:B-1----:R-:W1:Y:S01]  /*04e0*/  @!P1 LDC R22, c[0x0][0x38c] ;  /* 0x0000e300ff169b82 */ /* 0x002e620000000800 */
[----:B--2---:R-:W-:-:S04]  /*04f0*/  @!P0 FADD R6, R16, -R23 ;  /* 0x8000001710068221 */ /* 0x004fc80000000000 */
[----:B0-----:R-:W-:-:S05]  /*0500*/  @!P0 FFMA R11, R6, R11, R23 ;  /* 0x0000000b060b8223 */ /* 0x001fca0000000017 */
[----:B------:R0:W-:Y:S04]  /*0510*/  @!P0 STG.E desc[UR14][R18.64], R11 ;  /* 0x0000000b12008986 */ /* 0x0001e8000c10190e */
[----:B------:R-:W2:Y:S04]  /*0520*/  @!P1 LDG.E R6, desc[UR14][R14.64] ;  /* 0x0000000e0e069981 */ /* 0x000ea8000c1e1900 */
[----:B------:R-:W2:Y:S01]  /*0530*/  @!P1 LDG.E R23, desc[UR14][R12.64] ;  /* 0x0000000e0c179981 */ /* 0x000ea2000c1e1900 */
[----:B------:R-:W-:-:S04]  /*0540*/  IADD3 R17, PT, PT, R7, 0x100, RZ ;  /* 0x0000010007117810 */ /* 0x000fc80007ffe0ff */
[----:B------:R-:W-:Y:S01]  /*0550*/  ISETP.GE.AND P0, PT, R17, R0, PT ;  /* 0x000000001100720c */ /* 0x000fe20003f06270 */
[----:B------:R-:W-:-:S12]  /*0560*/  IMAD.WIDE R16, R21, 0x4, R8 ;  /* 0x0000000415107825 */ /* 0x000fd800078e0208 */
[----:B0-----:R-:W0:Y:S01]  /*0570*/  @!P0 LDC R18, c[0x0][0x38c] ;  /* 0x0000e300ff128b82 */ /* 0x001e220000000800 */
[----:B--2---:R-:W-:-:S04]  /*0580*/  @!P1 FADD R6, R6, -R23 ;  /* 0x8000001706069221 */ /* 0x004fc80000000000 */
[----:B-1----:R-:W-:-:S05]  /*0590*/  @!P1 FFMA R23, R6, R22, R23 ;  /* 0x0000001606179223 */ /* 0x002fca0000000017 */
[----:B------:R-:W-:Y:S04]  /*05a0*/  @!P1 STG.E desc[UR14][R16.64], R23 ;  /* 0x0000001710009986 */ /* 0x000fe8000c10190e */
[----:B------:R-:W2:Y:S04]  /*05b0*/  @!P0 LDG.E R6, desc[UR14][R14.64+0x200] ;  /* 0x0002000e0e068981 */ /* 0x000ea8000c1e1900 */
[----:B------:R-:W2:Y:S01]  /*05c0*/  @!P0 LDG.E R11, desc[UR14][R12.64+0x200] ;  /* 0x0002000e0c0b8981 */ /* 0x000ea2000c1e1900 */
[----:B------:R-:W-:-:S04]  /*05d0*/  IADD3 R19, PT, PT, R7, 0x180, RZ ;  /* 0x0000018007137810 */ /* 0x000fc80007ffe0ff */
[----:B------:R-:W-:Y:S01]  /*05e0*/  ISETP.GE.AND P1, PT, R19, R0, PT ;  /* 0x000000001300720c */ /* 0x000fe20003f26270 */
[----:B--2---:R-:W-:-:S04]  /*05f0*/  @!P0 FADD R6, R6, -R11 ;  /* 0x8000000b06068221 */ /* 0x004fc80000000000 */
[----:B0-----:R-:W-:-:S08]  /*0600*/  @!P0 FFMA R11, R6, R18, R11 ;  /* 0x00000012060b8223 */ /* 0x001fd0000000000b */
[----:B------:R-:W0:Y:S01]  /*0610*/  @!P1 LDC R18, c[0x0][0x38c] ;  /* 0x0000e300ff129b82 */ /* 0x000e220000000800 */
[----:B------:R1:W-:Y:S04]  /*0620*/  @!P0 STG.E desc[UR14][R16.64+0x200], R11 ;  /* 0x0002000b10008986 */ /* 0x0003e8000c10190e */
        /* <DEDUP_REMOVED lines=8> */
[----:B------:R-:W3:Y:S04]  /*06b0*/  @!P0 LDG.E R6, desc[UR14][R14.64+0x600] ;  /* 0x0006000e0e068981 */ /* 0x000ee8000c1e1900 */
[----:B------:R-:W3:Y:S01]  /*06c0*/  @!P0 LDG.E R21, desc[UR14][R12.64+0x600] ;  /* 0x0006000e0c158981 */ /* 0x000ee2000c1e1900 */
[----:B-1----:R-:W-:-:S05]  /*06d0*/  VIADD R11, R7, 0x280 ;  /* 0x00000280070b7836 */ /* 0x002fca0000000000 */
[----:B------:R-:W-:Y:S01]  /*06e0*/  ISETP.GE.AND P1, PT, R11, R0, PT ;  /* 0x000000000b00720c */ /* 0x000fe20003f26270 */
[----:B---3--:R-:W-:-:S04]  /*06f0*/  @!P0 FADD R6, R6, -R21 ;  /* 0x8000001506068221 */ /* 0x008fc80000000000 */
[----:B0-----:R-:W-:-:S08]  /*0700*/  @!P0 FFMA R21, R6, R18, R21 ;  /* 0x0000001206158223 */ /* 0x001fd00000000015 */
[----:B------:R-:W0:Y:S01]  /*0710*/  @!P1 LDC R18, c[0x0][0x38c] ;  /* 0x0000e300ff129b82 */ /* 0x000e220000000800 */
[----:B------:R1:W-:Y:S04]  /*0720*/  @!P0 STG.E desc[UR14][R16.64+0x600], R21 ;  /* 0x0006001510008986 */ /* 0x0003e8000c10190e */
[----:B------:R-:W3:Y:S04]  /*0730*/  @!P1 LDG.E R6, desc[UR14][R14.64+0x800] ;  /* 0x0008000e0e069981 */ /* 0x000ee8000c1e1900 */
[----:B------:R-:W3:Y:S01]  /*0740*/  @!P1 LDG.E R11, desc[UR14][R12.64+0x800] ;  /* 0x0008000e0c0b9981 */ /* 0x000ee2000c1e1900 */
[----:B--2---:R-:W-:-:S04]  /*0750*/  IADD3 R19, PT, PT, R7, 0x300, RZ ;  /* 0x0000030007137810 */ /* 0x004fc80007ffe0ff */
[----:B------:R-:W-:Y:S01]  /*0760*/  ISETP.GE.AND P0, PT, R19, R0, PT ;  /* 0x000000001300720c */ /* 0x000fe20003f06270 */
[----:B---3--:R-:W-:-:S04]  /*0770*/  @!P1 FADD R6, R6, -R11 ;  /* 0x8000000b06069221 */ /* 0x008fc80000000000 */
[----:B0-----:R-:W-:-:S08]  /*0780*/  @!P1 FFMA R11, R6, R18, R11 ;  /* 0x00000012060b9223 */ /* 0x001fd0000000000b */
[----:B------:R-:W0:Y:S01]  /*0790*/  @!P0 LDC R18, c[0x0][0x38c] ;  /* 0x0000e300ff128b82 */ /* 0x000e220000000800 */
[----:B------:R2:W-:Y:S04]  /*07a0*/  @!P1 STG.E desc[UR14][R16.64+0x800], R11 ;  /* 0x0008000b10009986 */ /* 0x0005e8000c10190e */
[----:B------:R-:W3:Y:S04]  /*07b0*/  @!P0 LDG.E R6, desc[UR14][R14.64+0xa00] ;  /* 0x000a000e0e068981 */ /* 0x000ee8000c1e1900 */
[----:B------:R-:W3:Y:S01]  /*07c0*/  @!P0 LDG.E R19, desc[UR14][R12.64+0xa00] ;  /* 0x000a000e0c138981 */ /* 0x000ee2000c1e1900 */
[----:B-1----:R-:W-:-:S04]  /*07d0*/  IADD3 R21, PT, PT, R7, 0x380, RZ ;  /* 0x0000038007157810 */ /* 0x002fc80007ffe0ff */
[----:B------:R-:W-:-:S13]  /*07e0*/  ISETP.GE.AND P1, PT, R21, R0, PT ;  /* 0x000000001500720c */ /* 0x000fda0003f26270 */
[----:B--2---:R-:W1:Y:S01]  /*07f0*/  @!P1 LDC R11, c[0x0][0x38c] ;  /* 0x0000e300ff0b9b82 */ /* 0x004e620000000800 */
[----:B---3--:R-:W-:-:S04]  /*0800*/  @!P0 FADD R6, R6, -R19 ;  /* 0x8000001306068221 */ /* 0x008fc80000000000 */
[----:B0-----:R-:W-:-:S05]  /*0810*/  @!P0 FFMA R19, R6, R18, R19 ;  /* 0x0000001206138223 */ /* 0x001fca0000000013 */
[----:B------:R0:W-:Y:S04]  /*0820*/  @!P0 STG.E desc[UR14][R16.64+0xa00], R19 ;  /* 0x000a001310008986 */ /* 0x0001e8000c10190e */
[----:B------:R-:W2:Y:S04]  /*0830*/  @!P1 LDG.E R6, desc[UR14][R14.64+0xc00] ;  /* 0x000c000e0e069981 */ /* 0x000ea8000c1e1900 */
[----:B------:R-:W2:Y:S02]  /*0840*/  @!P1 LDG.E R21, desc[UR14][R12.64+0xc00] ;  /* 0x000c000e0c159981 */ /* 0x000ea4000c1e1900 */
[----:B--2---:R-:W-:-:S04]  /*0850*/  @!P1 FADD R6, R6, -R21 ;  /* 0x8000001506069221 */ /* 0x004fc80000000000 */
[----:B-1----:R-:W-:Y:S01]  /*0860*/  @!P1 FFMA R21, R6, R11, R21 ;  /* 0x0000000b06159223 */ /* 0x002fe20000000015 */
[----:B------:R-:W-:-:S04]  /*0870*/  LOP3.LUT R6, R10, 0x7ffffff8, RZ, 0xc0, !PT ;  /* 0x7ffffff80a067812 */ /* 0x000fc800078ec0ff */
[----:B------:R0:W-:Y:S01]  /*0880*/  @!P1 STG.E desc[UR14][R16.64+0xc00], R21 ;  /* 0x000c001510009986 */ /* 0x0001e2000c10190e */
[----:B------:R-:W-:-:S13]  /*0890*/  ISETP.NE.AND P0, PT, R6, 0x8, PT ;  /* 0x000000080600780c */ /* 0x000fda0003f05270 */
[----:B0-----:R-:W-:Y:S05]  /*08a0*/  @!P0 BRA `(.L_x_6) ;  /* 0x0000000400348947 */ /* 0x001fea0003800000 */
[----:B------:R-:W-:Y:S01]  /*08b0*/  MOV R16, 0x8 ;  /* 0x0000000800107802 */ /* 0x000fe20000000f00 */
[----:B------:R-:W0:Y:S06]  /*08c0*/  LDCU UR4, c[0x0][0x38c] ;  /* 0x00007180ff0477ac */ /* 0x000e2c0008000800 */
.L_x_9:
[----:B-1----:R-:W-:-:S04]  /*08d0*/  LEA R17, R16, R7, 0x7 ;  /* 0x0000000710117211 */ /* 0x002fc800078e38ff */
[----:B------:R-:W-:-:S13]  /*08e0*/  ISETP.GE.AND P0, PT, R17, R0, PT ;  /* 0x000000001100720c */ /* 0x000fda0003f06270 */
[C---:B------:R-:W-:Y:S01]  /*08f0*/  @!P0 IMAD.WIDE.U32 R10, R17.reuse, 0x4, R2 ;  /* 0x00000004110a8825 */ /* 0x040fe200078e0002 */
[----:B------:R-:W1:Y:S03]  /*0900*/  @!P0 LDC R27, c[0x0][0x38c] ;  /* 0x0000e300ff1b8b82 */ /* 0x000e660000000800 */
[C---:B------:R-:W-:Y:S02]  /*0910*/  @!P0 IMAD.WIDE.U32 R22, R17.reuse, 0x4, R4 ;  /* 0x0000000411168825 */ /* 0x040fe400078e0004 */
[----:B------:R-:W2:Y:S04]  /*0920*/  @!P0 LDG.E R10, desc[UR14][R10.64] ;  /* 0x0000000e0a0a8981 */ /* 0x000ea8000c1e1900 */
[----:B------:R-:W2:Y:S01]  /*0930*/  @!P0 LDG.E R23, desc[UR14][R22.64] ;  /* 0x0000000e16178981 */ /* 0x000ea2000c1e1900 */
[C---:B------:R-:W-:Y:S01]  /*0940*/  IADD3 R25, PT, PT, R17.reuse, 0x80, RZ ;  /* 0x0000008011197810 */ /* 0x040fe20007ffe0ff */
[----:B------:R-:W-:-:S03]  /*0950*/  @!P0 IMAD.WIDE.U32 R18, R17, 0x4, R8 ;  /* 0x0000000411128825 */ /* 0x000fc600078e0008 */
[C---:B------:R-:W-:Y:S01]  /*0960*/  ISETP.GE.AND P1, PT, R25.reuse, R0, PT ;  /* 0x000000001900720c */ /* 0x040fe20003f26270 */
[----:B------:R-:W-:-:S04]  /*0970*/  IMAD.WIDE R14, R25, 0x4, R2 ;  /* 0x00000004190e7825 */ /* 0x000fc800078e0202 */
[----:B--2---:R-:W-:-:S04]  /*0980*/  @!P0 FADD R12, R10, -R23 ;  /* 0x800000170a0c8221 */ /* 0x004fc80000000000 */
[----:B-1----:R-:W-:Y:S01]  /*0990*/  @!P0 FFMA R27, R12, R27, R23 ;  /* 0x0000001b0c1b8223 */ /* 0x002fe20000000017 */
[----:B------:R-:W-:-:S03]  /*09a0*/  IMAD.WIDE R12, R25, 0x4, R4 ;  /* 0x00000004190c7825 */ /* 0x000fc600078e0204 */
[----:B------:R-:W1:Y:S01]  /*09b0*/  @!P1 LDC R23, c[0x0][0x38c] ;  /* 0x0000e300ff179b82 */ /* 0x000e620000000800 */
[----:B------:R2:W-:Y:S04]  /*09c0*/  @!P0 STG.E desc[UR14][R18.64], R27 ;  /* 0x0000001b12008986 */ /* 0x0005e8000c10190e */
[----:B------:R-:W3:Y:S04]  /*09d0*/  @!P1 LDG.E R10, desc[UR14][R14.64] ;  /* 0x0000000e0e0a9981 */ /* 0x000ee8000c1e1900 */
[----:B------:R-:W3:Y:S01]  /*09e0*/  @!P1 LDG.E R21, desc[UR14][R12.64] ;  /* 0x0000000e0c159981 */ /* 0x000ee2000c1e1900 */
[----:B------:R-:W-:-:S04]  /*09f0*/  IADD3 R11, PT, PT, R17, 0x100, RZ ;  /* 0x00000100110b7810 */ /* 0x000fc80007ffe0ff */
[----:B------:R-:W-:Y:S01]  /*0a00*/  ISETP.GE.AND P0, PT, R11, R0, PT ;  /* 0x000000000b00720c */ /* 0x000fe20003f06270 */
[----:B---3--:R-:W-:Y:S01]  /*0a10*/  @!P1 FADD R22, R10, -R21 ;  /* 0x800000150a169221 */ /* 0x008fe20000000000 */
[----:B------:R-:W-:-:S04]  /*0a20*/  IMAD.WIDE R10, R25, 0x4, R8 ;  /* 0x00000004190a7825 */ /* 0x000fc800078e0208 */
[----:B-1----:R-:W-:-:S07]  /*0a30*/  @!P1 FFMA R25, R22, R23, R21 ;  /* 0x0000001716199223 */ /* 0x002fce0000000015 */
[----:B------:R-:W1:Y:S01]  /*0a40*/  @!P0 LDC R23, c[0x0][0x38c] ;  /* 0x0000e300ff178b82 */ /* 0x000e620000000800 */
[----:B------:R3:W-:Y:S04]  /*0a50*/  @!P1 STG.E desc[UR14][R10.64], R25 ;  /* 0x000000190a009986 */ /* 0x0007e8000c10190e */
[----:B------:R-:W4:Y:S04]  /*0a60*/  @!P0 LDG.E R21, desc[UR14][R14.64+0x200] ;  /* 0x0002000e0e158981 */ /* 0x000f28000c1e1900 */
[----:B--2---:R-:W4:Y:S01]  /*0a70*/  @!P0 LDG.E R18, desc[UR14][R12.64+0x200] ;  /* 0x0002000e0c128981 */ /* 0x004f22000c1e1900 */
[----:B------:R-:W-:-:S04]  /*0a80*/  IADD3 R19, PT, PT, R17, 0x180, RZ ;  /* 0x0000018011137810 */ /* 0x000fc80007ffe0ff */
[----:B------:R-:W-:Y:S01]  /*0a90*/  ISETP.GE.AND P1, PT, R19, R0, PT ;  /* 0x000000001300720c */ /* 0x000fe20003f26270 */
[----:B----4-:R-:W-:-:S12]  /*0aa0*/  @!P0 FADD R21, R21, -R18 ;  /* 0x8000001215158221 */ /* 0x010fd80000000000 */
[----:B---3--:R-:W2:Y:S01]  /*0ab0*/  @!P1 LDC R25, c[0x0][0x38c] ;  /* 0x0000e300ff199b82 */ /* 0x008ea20000000800 */
[----:B-1----:R-:W-:-:S05]  /*0ac0*/  @!P0 FFMA R23, R21, R23, R18 ;  /* 0x0000001715178223 */ /* 0x002fca0000000012 */
[----:B------:R1:W-:Y:S04]  /*0ad0*/  @!P0 STG.E desc[UR14][R10.64+0x200], R23 ;  /* 0x000200170a008986 */ /* 0x0003e8000c10190e */
[----:B------:R-:W3:Y:S04]  /*0ae0*/  @!P1 LDG.E R18, desc[UR14][R14.64+0x400] ;  /* 0x0004000e0e129981 */ /* 0x000ee8000c1e1900 */
[----:B------:R-:W3:Y:S01]  /*0af0*/  @!P1 LDG.E R21, desc[UR14][R12.64+0x400] ;  /* 0x0004000e0c159981 */ /* 0x000ee2000c1e1900 */
[----:B------:R-:W-:-:S05]  /*0b00*/  VIADD R19, R17, 0x200 ;  /* 0x0000020011137836 */ /* 0x000fca0000000000 */
[----:B------:R-:W-:-:S13]  /*0b10*/  ISETP.GE.AND P0, PT, R19, R0, PT ;  /* 0x000000001300720c */ /* 0x000fda0003f06270 */
[----:B-1----:R-:W1:Y:S01]  /*0b20*/  @!P0 LDC R23, c[0x0][0x38c] ;  /* 0x0000e300ff178b82 */ /* 0x002e620000000800 */
[----:B---3--:R-:W-:-:S04]  /*0b30*/  @!P1 FADD R18, R18, -R21 ;  /* 0x8000001512129221 */ /* 0x008fc80000000000 */
[----:B--2---:R-:W-:-:S05]  /*0b40*/  @!P1 FFMA R25, R18, R25, R21 ;  /* 0x0000001912199223 */ /* 0x004fca0000000015 */
[----:B------:R2:W-:Y:S04]  /*0b50*/  @!P1 STG.E desc[UR14][R10.64+0x400], R25 ;  /* 0x000400190a009986 */ /* 0x0005e8000c10190e */
[----:B------:R-:W3:Y:S04]  /*0b60*/  @!P0 LDG.E R18, desc[UR14][R14.64+0x600] ;  /* 0x0006000e0e128981 */ /* 0x000ee8000c1e1900 */
[----:B------:R-:W3:Y:S01]  /*0b70*/  @!P0 LDG.E R21, desc[UR14][R12.64+0x600] ;  /* 0x0006000e0c158981 */ /* 0x000ee2000c1e1900 */
[----:B------:R-:W-:-:S04]  /*0b80*/  IADD3 R19, PT, PT, R17, 0x280, RZ ;  /* 0x0000028011137810 */ /* 0x000fc80007ffe0ff */
[----:B------:R-:W-:-:S13]  /*0b90*/  ISETP.GE.AND P1, PT, R19, R0, PT ;  /* 0x000000001300720c */ /* 0x000fda0003f26270 */
[----:B------:R-:W4:Y:S01]  /*0ba0*/  @!P1 LDC R22, c[0x0][0x38c] ;  /* 0x0000e300ff169b82 */ /* 0x000f220000000800 */
[----:B---3--:R-:W-:-:S04]  /*0bb0*/  @!P0 FADD R18, R18, -R21 ;  /* 0x8000001512128221 */ /* 0x008fc80000000000 */
[----:B-1----:R-:W-:-:S05]  /*0bc0*/  @!P0 FFMA R23, R18, R23, R21 ;  /* 0x0000001712178223 */ /* 0x002fca0000000015 */
[----:B------:R2:W-:Y:S04]  /*0bd0*/  @!P0 STG.E desc[UR14][R10.64+0x600], R23 ;  /* 0x000600170a008986 */ /* 0x0005e8000c10190e */
[----:B------:R-:W3:Y:S04]  /*0be0*/  @!P1 LDG.E R18, desc[UR14][R14.64+0x800] ;  /* 0x0008000e0e129981 */ /* 0x000ee8000c1e1900 */
[----:B------:R-:W3:Y:S01]  /*0bf0*/  @!P1 LDG.E R21, desc[UR14][R12.64+0x800] ;  /* 0x0008000e0c159981 */ /* 0x000ee2000c1e1900 */
[----:B------:R-:W-:-:S04]  /*0c00*/  IADD3 R19, PT, PT, R17, 0x300, RZ ;  /* 0x0000030011137810 */ /* 0x000fc80007ffe0ff */
[----:B------:R-:W-:Y:S01]  /*0c10*/  ISETP.GE.AND P0, PT, R19, R0, PT ;  /* 0x000000001300720c */ /* 0x000fe20003f06270 */
[----:B---3--:R-:W-:-:S04]  /*0c20*/  @!P1 FADD R18, R18, -R21 ;  /* 0x8000001512129221 */ /* 0x008fc80000000000 */
[----:B----4-:R-:W-:-:S08]  /*0c30*/  @!P1 FFMA R21, R18, R22, R21 ;  /* 0x0000001612159223 */ /* 0x010fd00000000015 */
[----:B------:R-:W1:Y:S01]  /*0c40*/  @!P0 LDC R22, c[0x0][0x38c] ;  /* 0x0000e300ff168b82 */ /* 0x000e620000000800 */
[----:B------:R2:W-:Y:S04]  /*0c50*/  @!P1 STG.E desc[UR14][R10.64+0x800], R21 ;  /* 0x000800150a009986 */ /* 0x0005e8000c10190e */
[----:B------:R-:W3:Y:S04]  /*0c60*/  @!P0 LDG.E R18, desc[UR14][R14.64+0xa00] ;  /* 0x000a000e0e128981 */ /* 0x000ee8000c1e1900 */
[----:B------:R-:W3:Y:S01]  /*0c70*/  @!P0 LDG.E R19, desc[UR14][R12.64+0xa00] ;  /* 0x000a000e0c138981 */ /* 0x000ee2000c1e1900 */
[----:B------:R-:W-:Y:S01]  /*0c80*/  IADD3 R17, PT, PT, R17, 0x380, RZ ;  /* 0x0000038011117810 */ /* 0x000fe20007ffe0ff */
[----:B------:R-:W-:Y:S01]  /*0c90*/  BSSY.RECONVERGENT B0, `(.L_x_7) ;  /* 0x000000d000007945 */ /* 0x000fe20003800200 */
[----:B------:R-:W-:-:S04]  /*0ca0*/  IADD3 R16, PT, PT, R16, 0x8, RZ ;  /* 0x0000000810107810 */ /* 0x000fc80007ffe0ff */
[----:B------:R-:W-:Y:S01]  /*0cb0*/  ISETP.NE.AND P1, PT, R16, R6, PT ;  /* 0x000000061000720c */ /* 0x000fe20003f25270 */
[----:B---3--:R-:W-:-:S04]  /*0cc0*/  @!P0 FADD R18, R18, -R19 ;  /* 0x8000001312128221 */ /* 0x008fc80000000000 */
[----:B-1----:R-:W-:-:S05]  /*0cd0*/  @!P0 FFMA R19, R18, R22, R19 ;  /* 0x0000001612138223 */ /* 0x002fca0000000013 */
[----:B------:R2:W-:Y:S01]  /*0ce0*/  @!P0 STG.E desc[UR14][R10.64+0xa00], R19 ;  /* 0x000a00130a008986 */ /* 0x0005e2000c10190e */
[----:B------:R-:W-:-:S13]  /*0cf0*/  ISETP.GE.AND P0, PT, R17, R0, PT ;  /* 0x000000001100720c */ /* 0x000fda0003f06270 */
[----:B--2---:R-:W-:Y:S05]  /*0d00*/  @P0 BRA `(.L_x_8) ;  /* 0x0000000000140947 */ /* 0x004fea0003800000 */
[----:B------:R-:W2:Y:S04]  /*0d10*/  LDG.E R14, desc[UR14][R14.64+0xc00] ;  /* 0x000c000e0e0e7981 */ /* 0x000ea8000c1e1900 */
[----:B------:R-:W2:Y:S02]  /*0d20*/  LDG.E R13, desc[UR14][R12.64+0xc00] ;  /* 0x000c000e0c0d7981 */ /* 0x000ea4000c1e1900 */
[----:B--2---:R-:W-:-:S04]  /*0d30*/  FADD R18, R14, -R13 ;  /* 0x8000000d0e127221 */ /* 0x004fc80000000000 */
[----:B0-----:R-:W-:-:S05]  /*0d40*/  FFMA R17, R18, UR4, R13 ;  /* 0x0000000412117c23 */ /* 0x001fca000800000d */
[----:B------:R1:W-:Y:S02]  /*0d50*/  STG.E desc[UR14][R10.64+0xc00], R17 ;  /* 0x000c00110a007986 */ /* 0x0003e4000c10190e */
.L_x_8:
[----:B0-----:R-:W-:Y:S05]  /*0d60*/  BSYNC.RECONVERGENT B0 ;  /* 0x0000000000007941 */ /* 0x001fea0003800200 */
.L_x_7:
[----:B------:R-:W-:Y:S05]  /*0d70*/  @P1 BRA `(.L_x_9) ;  /* 0xfffffff800d41947 */ /* 0x000fea000383ffff */
.L_x_6:
[----:B------:R-:W-:-:S13]  /*0d80*/  ISETP.NE.AND P0, PT, R20, RZ, PT ;  /* 0x000000ff1400720c */ /* 0x000fda0003f05270 */
[----:B------:R-:W-:Y:S05]  /*0d90*/  @!P0 EXIT ;  /* 0x000000000000894d */ /* 0x000fea0003800000 */
[----:B-1----:R-:W0:Y:S01]  /*0da0*/  LDC R10, c[0x0][0x388] ;  /* 0x0000e200ff0a7b82 */ /* 0x002e220000000800 */
[----:B------:R-:W-:Y:S02]  /*0db0*/  ISETP.GE.U32.AND P1, PT, R20, 0x4, PT ;  /* 0x000000041400780c */ /* 0x000fe40003f26070 */
[----:B0-----:R-:W-:-:S04]  /*0dc0*/  LOP3.LUT R22, R10, 0x3, RZ, 0xc0, !PT ;  /* 0x000000030a167812 */ /* 0x001fc800078ec0ff */
[----:B------:R-:W-:-:S07]  /*0dd0*/  ISETP.NE.AND P0, PT, R22, RZ, PT ;  /* 0x000000ff1600720c */ /* 0x000fce0003f05270 */
[----:B------:R-:W-:Y:S06]  /*0de0*/  @!P1 BRA `(.L_x_10) ;  /* 0x0000000000b49947 */ /* 0x000fec0003800000 */
[----:B------:R-:W-:-:S04]  /*0df0*/  LEA R11, R6, R7, 0x7 ;  /* 0x00000007060b7211 */ /* 0x000fc800078e38ff */
[----:B------:R-:W-:-:S13]  /*0e00*/  ISETP.GE.AND P1, PT, R11, R0, PT ;  /* 0x000000000b00720c */ /* 0x000fda0003f26270 */
[C---:B------:R-:W-:Y:S01]  /*0e10*/  @!P1 IMAD.WIDE R14, R11.reuse, 0x4, R2 ;  /* 0x000000040b0e9825 */ /* 0x040fe200078e0202 */
[----:B------:R-:W0:Y:S03]  /*0e20*/  @!P1 LDC R23, c[0x0][0x38c] ;  /* 0x0000e300ff179b82 */ /* 0x000e260000000800 */
[C---:B------:R-:W-:Y:S02]  /*0e30*/  @!P1 IMAD.WIDE R16, R11.reuse, 0x4, R4 ;  /* 0x000000040b109825 */ /* 0x040fe400078e0204 */
[----:B------:R-:W2:Y:S04]  /*0e40*/  @!P1 LDG.E R14, desc[UR14][R14.64] ;  /* 0x0000000e0e0e9981 */ /* 0x000ea8000c1e1900 */
[----:B------:R-:W2:Y:S01]  /*0e50*/  @!P1 LDG.E R17, desc[UR14][R16.64] ;  /* 0x0000000e10119981 */ /* 0x000ea2000c1e1900 */
[C---:B------:R-:W-:Y:S01]  /*0e60*/  IADD3 R27, PT, PT, R11.reuse, 0x80, RZ ;  /* 0x000000800b1b7810 */ /* 0x040fe20007ffe0ff */
[----:B------:R-:W-:-:S03]  /*0e70*/  @!P1 IMAD.WIDE R12, R11, 0x4, R8 ;  /* 0x000000040b0c9825 */ /* 0x000fc600078e0208 */
[----:B------:R-:W-:-:S13]  /*0e80*/  ISETP.GE.AND P2, PT, R27, R0, PT ;  /* 0x000000001b00720c */ /* 0x000fda0003f46270 */
[----:B------:R-:W-:Y:S01]  /*0e90*/  @!P2 IMAD.WIDE R24, R27, 0x4, R2 ;  /* 0x000000041b18a825 */ /* 0x000fe200078e0202 */
[----:B------:R-:W1:Y:S03]  /*0ea0*/  @!P2 LDC R29, c[0x0][0x38c] ;  /* 0x0000e300ff1dab82 */ /* 0x000e660000000800 */
[----:B--2---:R-:W-:-:S04]  /*0eb0*/  @!P1 FADD R18, R14, -R17 ;  /* 0x800000110e129221 */ /* 0x004fc80000000000 */
[----:B0-----:R-:W-:Y:S01]  /*0ec0*/  @!P1 FFMA R23, R18, R23, R17 ;  /* 0x0000001712179223 */ /* 0x001fe20000000011 */
[----:B------:R-:W-:-:S04]  /*0ed0*/  @!P2 IMAD.WIDE R18, R27, 0x4, R4 ;  /* 0x000000041b12a825 */ /* 0x000fc800078e0204 */
[----:B------:R0:W-:Y:S04]  /*0ee0*/  @!P1 STG.E desc[UR14][R12.64], R23 ;  /* 0x000000170c009986 */ /* 0x0001e8000c10190e */
[----:B------:R-:W2:Y:S04]  /*0ef0*/  @!P2 LDG.E R24, desc[UR14][R24.64] ;  /* 0x0000000e1818a981 */ /* 0x000ea8000c1e1900 */
[----:B------:R-:W2:Y:S01]  /*0f00*/  @!P2 LDG.E R19, desc[UR14][R18.64] ;  /* 0x0000000e1213a981 */ /* 0x000ea2000c1e1900 */
[----:B------:R-:W-:Y:S01]  /*0f10*/  IADD3 R21, PT, PT, R11, 0x100, RZ ;  /* 0x000001000b157810 */ /* 0x000fe20007ffe0ff */
[----:B------:R-:W-:-:S03]  /*0f20*/  @!P2 IMAD.WIDE R14, R27, 0x4, R8 ;  /* 0x000000041b0ea825 */ /* 0x000fc600078e0208 */
[----:B------:R-:W-:-:S13]  /*0f30*/  ISETP.GE.AND P1, PT, R21, R0, PT ;  /* 0x000000001500720c */ /* 0x000fda0003f26270 */
[----:B------:R-:W-:-:S04]  /*0f40*/  @!P1 IMAD.WIDE R26, R21, 0x4, R2 ;  /* 0x00000004151a9825 */ /* 0x000fc800078e0202 */
[----:B--2---:R-:W-:-:S04]  /*0f50*/  @!P2 FADD R16, R24, -R19 ;  /* 0x800000131810a221 */ /* 0x004fc80000000000 */
[----:B-1----:R-:W-:Y:S01]  /*0f60*/  @!P2 FFMA R29, R16, R29, R19 ;  /* 0x0000001d101da223 */ /* 0x002fe20000000013 */
[----:B------:R-:W-:Y:S01]  /*0f70*/  @!P1 IMAD.WIDE R16, R21, 0x4, R4 ;  /* 0x0000000415109825 */ /* 0x000fe200078e0204 */
[----:B------:R-:W1:Y:S03]  /*0f80*/  @!P1 LDC R19, c[0x0][0x38c] ;  /* 0x0000e300ff139b82 */ /* 0x000e660000000800 */
[----:B------:R2:W-:Y:S04]  /*0f90*/  @!P2 STG.E desc[UR14][R14.64], R29 ;  /* 0x0000001d0e00a986 */ /* 0x0005e8000c10190e */
[----:B------:R-:W3:Y:S04]  /*0fa0*/  @!P1 LDG.E R26, desc[UR14][R26.64] ;  /* 0x0000000e1a1a9981 */ /* 0x000ee8000c1e1900 */
[----:B------:R-:W3:Y:S01]  /*0fb0*/  @!P1 LDG.E R17, desc[UR14][R16.64] ;  /* 0x0000000e10119981 */ /* 0x000ee2000c1e1900 */
[----:B0-----:R-:W-:-:S02]  /*0fc0*/  VIADD R23, R11, 0x180 ;  /* 0x000001800b177836 */ /* 0x001fc40000000000 */
[----:B------:R-:W-:-:S03]  /*0fd0*/  @!P1 IMAD.WIDE R12, R21, 0x4, R8 ;  /* 0x00000004150c9825 */ /* 0x000fc600078e0208 */
[----:B------:R-:W-:-:S13]  /*0fe0*/  ISETP.GE.AND P2, PT, R23, R0, PT ;  /* 0x000000001700720c */ /* 0x000fda0003f46270 */
[----:B------:R-:W-:-:S04]  /*0ff0*/  @!P2 IMAD.WIDE R20, R23, 0x4, R4 ;  /* 0x000000041714a825 */ /* 0x000fc800078e0204 */
[----:B---3--:R-:W-:-:S04]  /*1000*/  @!P1 FADD R18, R26, -R17 ;  /* 0x800000111a129221 */ /* 0x008fc80000000000 */
[----:B-1----:R-:W-:Y:S01]  /*1010*/  @!P1 FFMA R11, R18, R19, R17 ;  /* 0x00000013120b9223 */ /* 0x002fe20000000011 */
[C---:B------:R-:W-:Y:S01]  /*1020*/  @!P2 IMAD.WIDE R18, R23.reuse, 0x4, R2 ;  /* 0x000000041712a825 */ /* 0x040fe200078e0202 */
[----:B------:R-:W0:Y:S03]  /*1030*/  @!P2 LDC R17, c[0x0][0x38c] ;  /* 0x0000e300ff11ab82 */ /* 0x000e260000000800 */
[----:B------:R1:W-:Y:S04]  /*1040*/  @!P1 STG.E desc[UR14][R12.64], R11 ;  /* 0x0000000b0c009986 */ /* 0x0003e8000c10190e */
[----:B------:R-:W3:Y:S04]  /*1050*/  @!P2 LDG.E R18, desc[UR14][R18.64] ;  /* 0x0000000e1212a981 */ /* 0x000ee8000c1e1900 */
[----:B------:R-:W3:Y:S01]  /*1060*/  @!P2 LDG.E R21, desc[UR14][R20.64] ;  /* 0x0000000e1415a981 */ /* 0x000ee2000c1e1900 */
[----:B--2---:R-:W-:Y:S01]  /*1070*/  @!P2 IMAD.WIDE R14, R23, 0x4, R8 ;  /* 0x00000004170ea825 */ /* 0x004fe200078e0208 */
[----:B------:R-:W-:-:S03]  /*1080*/  IADD3 R6, PT, PT, R6, 0x4, RZ ;  /* 0x0000000406067810 */ /* 0x000fc60007ffe0ff */
[----:B---3--:R-:W-:-:S04]  /*1090*/  @!P2 FADD R16, R18, -R21 ;  /* 0x800000151210a221 */ /* 0x008fc80000000000 */
[----:B0-----:R-:W-:-:S05]  /*10a0*/  @!P2 FFMA R17, R16, R17, R21 ;  /* 0x000000111011a223 */ /* 0x001fca0000000015 */
[----:B------:R1:W-:Y:S02]  /*10b0*/  @!P2 STG.E desc[UR14][R14.64], R17 ;  /* 0x000000110e00a986 */ /* 0x0003e4000c10190e */
.L_x_10:
[----:B------:R-:W-:Y:S05]  /*10c0*/  @!P0 EXIT ;  /* 0x000000000000894d */ /* 0x000fea0003800000 */
[----:B------:R-:W-:Y:S02]  /*10d0*/  ISETP.NE.AND P0, PT, R22, 0x1, PT ;  /* 0x000000011600780c */ /* 0x000fe40003f05270 */
[----:B------:R-:W-:-:S04]  /*10e0*/  LOP3.LUT R10, R10, 0x1, RZ, 0xc0, !PT ;  /* 0x000000010a0a7812 */ /* 0x000fc800078ec0ff */
[----:B------:R-:W-:-:S07]  /*10f0*/  ISETP.NE.U32.AND P2, PT, R10, 0x1, PT ;  /* 0x000000010a00780c */ /* 0x000fce0003f45070 */
[----:B------:R-:W-:Y:S06]  /*1100*/  @!P0 BRA `(.L_x_11) ;  /* 0x00000000005c8947 */ /* 0x000fec0003800000 */
[----:B-1----:R-:W-:-:S04]  /*1110*/  LEA R15, R6, R7, 0x7 ;  /* 0x00000007060f7211 */ /* 0x002fc800078e38ff */
        /* <DEDUP_REMOVED lines=9> */
[----:B------:R-:W-:-:S04]  /*11b0*/  @!P1 IMAD.WIDE R18, R23, 0x4, R4 ;  /* 0x0000000417129825 */ /* 0x000fc800078e0204 */
[----:B--2---:R-:W-:-:S04]  /*11c0*/  @!P0 FADD R16, R10, -R13 ;  /* 0x8000000d0a108221 */ /* 0x004fc80000000000 */
[----:B0-----:R-:W-:Y:S01]  /*11d0*/  @!P0 FFMA R21, R16, R21, R13 ;  /* 0x0000001510158223 */ /* 0x001fe2000000000d */
[C---:B------:R-:W-:Y:S01]  /*11e0*/  @!P1 IMAD.WIDE R16, R23.reuse, 0x4, R2 ;  /* 0x0000000417109825 */ /* 0x040fe200078e0202 */
[----:B------:R-:W0:Y:S03]  /*11f0*/  @!P1 LDC R13, c[0x0][0x38c] ;  /* 0x0000e300ff0d9b82 */ /* 0x000e260000000800 */
[----:B------:R2:W-:Y:S04]  /*1200*/  @!P0 STG.E desc[UR14][R14.64], R21 ;  /* 0x000000150e008986 */ /* 0x0005e8000c10190e */
[----:B------:R-:W3:Y:S04]  /*1210*/  @!P1 LDG.E R16, desc[UR14][R16.64] ;  /* 0x0000000e10109981 */ /* 0x000ee8000c1e1900 */
[----:B------:R-:W3:Y:S01]  /*1220*/  @!P1 LDG.E R19, desc[UR14][R18.64] ;  /* 0x0000000e12139981 */ /* 0x000ee2000c1e1900 */
[----:B------:R-:W-:Y:S01]  /*1230*/  @!P1 IMAD.WIDE R10, R23, 0x4, R8 ;  /* 0x00000004170a9825 */ /* 0x000fe200078e0208 */
[----:B------:R-:W-:-:S03]  /*1240*/  IADD3 R6, PT, PT, R6, 0x2, RZ ;  /* 0x0000000206067810 */ /* 0x000fc60007ffe0ff */
[----:B---3--:R-:W-:-:S04]  /*1250*/  @!P1 FADD R12, R16, -R19 ;  /* 0x80000013100c9221 */ /* 0x008fc80000000000 */
[----:B0-----:R-:W-:-:S05]  /*1260*/  @!P1 FFMA R13, R12, R13, R19 ;  /* 0x0000000d0c0d9223 */ /* 0x001fca0000000013 */
[----:B------:R2:W-:Y:S02]  /*1270*/  @!P1 STG.E desc[UR14][R10.64], R13 ;  /* 0x0000000d0a009986 */ /* 0x0005e4000c10190e */
.L_x_11:
[----:B------:R-:W-:Y:S05]  /*1280*/  @P2 EXIT ;  /* 0x000000000000294d */ /* 0x000fea0003800000 */
[----:B------:R-:W-:-:S04]  /*1290*/  LEA R7, R6, R7, 0x7 ;  /* 0x0000000706077211 */ /* 0x000fc800078e38ff */
[----:B------:R-:W-:-:S13]  /*12a0*/  ISETP.GE.AND P0, PT, R7, R0, PT ;  /* 0x000000000700720c */ /* 0x000fda0003f06270 */
[----:B------:R-:W-:Y:S05]  /*12b0*/  @P0 EXIT ;  /* 0x000000000000094d */ /* 0x000fea0003800000 */
[C---:B------:R-:W-:Y:S01]  /*12c0*/  IMAD.WIDE R2, R7.reuse, 0x4, R2 ;  /* 0x0000000407027825 */ /* 0x040fe200078e0202 */
[----:B------:R-:W0:Y:S03]  /*12d0*/  LDCU UR4, c[0x0][0x38c] ;  /* 0x00007180ff0477ac */ /* 0x000e260008000800 */
[C---:B------:R-:W-:Y:S02]  /*12e0*/  IMAD.WIDE R4, R7.reuse, 0x4, R4 ;  /* 0x0000000407047825 */ /* 0x040fe400078e0204 */
[----:B------:R-:W3:Y:S04]  /*12f0*/  LDG.E R2, desc[UR14][R2.64] ;  /* 0x0000000e02027981 */ /* 0x000ee8000c1e1900 */
[----:B------:R-:W3:Y:S01]  /*1300*/  LDG.E R5, desc[UR14][R4.64] ;  /* 0x0000000e04057981 */ /* 0x000ee2000c1e1900 */
[----:B------:R-:W-:-:S04]  /*1310*/  IMAD.WIDE R8, R7, 0x4, R8 ;  /* 0x0000000407087825 */ /* 0x000fc800078e0208 */
[----:B---3--:R-:W-:-:S04]  /*1320*/  FADD R0, R2, -R5 ;  /* 0x8000000502007221 */ /* 0x008fc80000000000 */
[----:B0-----:R-:W-:-:S05]  /*1330*/  FFMA R7, R0, UR4, R5 ;  /* 0x0000000400077c23 */ /* 0x001fca0008000005 */
[----:B------:R-:W-:Y:S01]  /*1340*/  STG.E desc[UR14][R8.64], R7 ;  /* 0x0000000708007986 */ /* 0x000fe2000c10190e */
[----:B------:R-:W-:Y:S05]  /*1350*/  EXIT ;  /* 0x000000000000794d */ /* 0x000fea0003800000 */
.L_x_5:
[----:B------:R-:W-:-:S13]  /*1360*/  ISETP.GE.AND P0, PT, R10, 0x1, PT ;  /* 0x000000010a00780c */ /* 0x000fda0003f06270 */
[----:B------:R-:W-:Y:S05]  /*1370*/  @!P0 EXIT ;  /* 0x000000000000894d */ /* 0x000fea0003800000 */
[----:B------:R-:W-:Y:S01]  /*1380*/  ISETP.GE.U32.AND P0, PT, R10, 0x8, PT ;  /* 0x000000080a00780c */ /* 0x000fe20003f06070 */
[----:B------:R-:W-:-:S12]  /*1390*/  HFMA2 R0, -RZ, RZ, 0, 0 ;  /* 0x00000000ff007431 */ /* 0x000fd800000001ff */
[----:B------:R-:W-:Y:S05]  /*13a0*/  @!P0 BRA `(.L_x_12) ;  /* 0x0000000400448947 */ /* 0x000fea0003800000 */
[----:B------:R-:W0:Y:S01]  /*13b0*/  LDC.64 R12, c[0x0][0x398] ;  /* 0x0000e600ff0c7b82 */ /* 0x000e220000000a00 */
[----:B------:R-:W-:Y:S01]  /*13c0*/  UIADD3 UR4, UP2, UPT, UR13, 0x600, URZ ;  /* 0x000006000d047890 */ /* 0x000fe2000ff5e0ff */
[----:B------:R-:W-:Y:S01]  /*13d0*/  LOP3.LUT R0, R10, 0x7ffffff8, RZ, 0xc0, !PT ;  /* 0x7ffffff80a007812 */ /* 0x000fe200078ec0ff */
[----:B------:R-:W1:Y:S02]  /*13e0*/  LDCU UR17, c[0x0][0x38c] ;  /* 0x00007180ff1177ac */ /* 0x000e640008000800 */
[----:B------:R-:W-:-:S03]  /*13f0*/  UIADD3 UR10, UP1, UPT, UR4, UR10, URZ ;  /* 0x0000000a040a7290 */ /* 0x000fc6000ff3e0ff */
[----:B------:R-:W2:Y:S01]  /*1400*/  LDC.64 R8, c[0x0][0x390] ;  /* 0x0000e400ff087b82 */ /* 0x000ea20000000a00 */
[----:B------:R-:W-:Y:S01]  /*1410*/  UIADD3 UR8, UP0, UPT, UR4, UR8, URZ ;  /* 0x0000000804087290 */ /* 0x000fe2000ff1e0ff */
[----:B------:R-:W-:Y:S01]  /*1420*/  IMAD.MOV R0, RZ, RZ, -R0 ;  /* 0x000000ffff007224 */ /* 0x000fe200078e0a00 */
[----:B------:R-:W-:Y:S02]  /*1430*/  UIADD3.X UR5, UPT, UPT, URZ, UR16, URZ, UP2, !UPT ;  /* 0x00000010ff057290 */ /* 0x000fe400097fe4ff */
[----:B------:R-:W-:Y:S02]  /*1440*/  UIADD3 UR4, UP2, UPT, UR4, UR6, URZ ;  /* 0x0000000604047290 */ /* 0x000fe4000ff5e0ff */
[----:B------:R-:W-:Y:S01]  /*1450*/  UIADD3.X UR11, UPT, UPT, UR5, UR11, URZ, UP1, !UPT ;  /* 0x0000000b050b7290 */ /* 0x000fe20008ffe4ff */
[----:B------:R-:W3:Y:S01]  /*1460*/  LDC.64 R14, c[0x0][0x3a8] ;  /* 0x0000ea00ff0e7b82 */ /* 0x000ee20000000a00 */
[----:B------:R-:W-:Y:S02]  /*1470*/  UIADD3.X UR9, UPT, UPT, UR5, UR9, URZ, UP0, !UPT ;  /* 0x0000000905097290 */ /* 0x000fe400087fe4ff */
[----:B------:R-:W-:Y:S01]  /*1480*/  UIADD3.X UR5, UPT, UPT, UR5, UR7, URZ, UP2, !UPT ;  /* 0x0000000705057290 */ /* 0x000fe200097fe4ff */
[----:B0-----:R-:W-:-:S04]  /*1490*/  IMAD.WIDE.U32 R10, R7, 0x4, R12 ;  /* 0x00000004070a7825 */ /* 0x001fc800078e000c */
[----:B--2---:R-:W-:-:S04]  /*14a0*/  IMAD.WIDE.U32 R8, R7, 0x4, R8 ;  /* 0x0000000407087825 */ /* 0x004fc800078e0008 */
[C---:B---3--:R-:W-:Y:S01]  /*14b0*/  IMAD.WIDE.U32 R12, R7.reuse, 0x4, R14 ;  /* 0x00000004070c7825 */ /* 0x048fe200078e000e */
[----:B-1----:R-:W-:-:S07]  /*14c0*/  IADD3 R7, PT, PT, R7, 0x80, RZ ;  /* 0x0000008007077810 */ /* 0x002fce0007ffe0ff */
.L_x_13:
[----:B------:R-:W-:Y:S02]  /*14d0*/  IADD3 R22, P1, PT, R12, UR13, RZ ;  /* 0x0000000d0c167c10 */ /* 0x000fe4000ff3e0ff */
[----:B--2---:R-:W-:Y:S02]  /*14e0*/  IADD3 R20, P0, PT, R10, UR13, RZ ;  /* 0x0000000d0a147c10 */ /* 0x004fe4000ff1e0ff */
[----:B------:R-:W-:Y:S02]  /*14f0*/  IADD3.X R23, PT, PT, R13, UR16, RZ, P1, !PT ;  /* 0x000000100d177c10 */ /* 0x000fe40008ffe4ff */
[----:B------:R-:W-:-:S04]  /*1500*/  IADD3.X R21, PT, PT, R11, UR16, RZ, P0, !PT ;  /* 0x000000100b157c10 */ /* 0x000fc800087fe4ff */
[----:B------:R-:W2:Y:S04]  /*1510*/  LDG.E R23, desc[UR14][R22.64] ;  /* 0x0000000e16177981 */ /* 0x000ea8000c1e1900 */
[----:B------:R-:W2:Y:S01]  /*1520*/  LDG.E R20, desc[UR14][R20.64] ;  /* 0x0000000e14147981 */ /* 0x000ea2000c1e1900 */
[----:B------:R-:W-:Y:S02]  /*1530*/  IADD3 R14, P0, PT, R8, UR13, RZ ;  /* 0x0000000d080e7c10 */ /* 0x000fe4000ff1e0ff */
[----:B------:R-:W-:Y:S02]  /*1540*/  MOV R16, UR10 ;  /* 0x0000000a00107c02 */ /* 0x000fe40008000f00 */
[----:B------:R-:W-:Y:S02]  /*1550*/  MOV R17, UR11 ;  /* 0x0000000b00117c02 */ /* 0x000fe40008000f00 */
[----:B------:R-:W-:-:S02]  /*1560*/  MOV R18, UR4 ;  /* 0x0000000400127c02 */ /* 0x000fc40008000f00 */
[----:B------:R-:W-:Y:S01]  /*1570*/  MOV R19, UR5 ;  /* 0x0000000500137c02 */ /* 0x000fe20008000f00 */
[----:B------:R-:W-:Y:S01]  /*1580*/  IMAD.WIDE R16, R7, 0x4, R16 ;  /* 0x0000000407107825 */ /* 0x000fe200078e0210 */
[----:B------:R-:W-:-:S03]  /*1590*/  IADD3.X R15, PT, PT, R9, UR16, RZ, P0, !PT ;  /* 0x00000010090f7c10 */ /* 0x000fc600087fe4ff */
[----:B------:R-:W-:-:S04]  /*15a0*/  IMAD.WIDE R18, R7, 0x4, R18 ;  /* 0x0000000407127825 */ /* 0x000fc800078e0212 */
[----:B--2---:R-:W-:-:S04]  /*15b0*/  FADD R6, R20, -R23 ;  /* 0x8000001714067221 */ /* 0x004fc80000000000 */
[----:B------:R-:W-:-:S05]  /*15c0*/  FFMA R25, R6, UR17, R23 ;  /* 0x0000001106197c23 */ /* 0x000fca0008000017 */
[----:B------:R0:W-:Y:S04]  /*15d0*/  STG.E desc[UR14][R14.64], R25 ;  /* 0x000000190e007986 */ /* 0x0001e8000c10190e */
[----:B------:R-:W2:Y:S04]  /*15e0*/  LDG.E R6, desc[UR14][R16.64+-0x600] ;  /* 0xfffa000e10067981 */ /* 0x000ea8000c1e1900 */
[----:B------:R-:W2:Y:S01]  /*15f0*/  LDG.E R23, desc[UR14][R18.64+-0x600] ;  /* 0xfffa000e12177981 */ /* 0x000ea2000c1e1900 */
[----:B------:R-:W-:Y:S02]  /*1600*/  MOV R20, UR8 ;  /* 0x0000000800147c02 */ /* 0x000fe40008000f00 */
[----:B------:R-:W-:-:S03]  /*1610*/  MOV R21, UR9 ;  /* 0x0000000900157c02 */ /* 0x000fc60008000f00 */
[----:B------:R-:W-:-:S04]  /*1620*/  IMAD.WIDE R20, R7, 0x4, R20 ;  /* 0x0000000407147825 */ /* 0x000fc800078e0214 */
[----:B--2---:R-:W-:-:S04]  /*1630*/  FADD R6, R6, -R23 ;  /* 0x8000001706067221 */ /* 0x004fc80000000000 */
[----:B------:R-:W-:-:S05]  /*1640*/  FFMA R23, R6, UR17, R23 ;  /* 0x0000001106177c23 */ /* 0x000fca0008000017 */
[----:B------:R1:W-:Y:S04]  /*1650*/  STG.E desc[UR14][R20.64+-0x600], R23 ;  /* 0xfffa001714007986 */ /* 0x0003e8000c10190e */
[----:B------:R-:W2:Y:S04]  /*1660*/  LDG.E R6, desc[UR14][R16.64+-0x400] ;  /* 0xfffc000e10067981 */ /* 0x000ea8000c1e1900 */
[----:B------:R-:W2:Y:S02]  /*1670*/  LDG.E R27, desc[UR14][R18.64+-0x400] ;  /* 0xfffc000e121b7981 */ /* 0x000ea4000c1e1900 */
[----:B--2---:R-:W-:-:S04]  /*1680*/  FADD R6, R6, -R27 ;  /* 0x8000001b06067221 */ /* 0x004fc80000000000 */
[----:B------:R-:W-:-:S05]  /*1690*/  FFMA R27, R6, UR17, R27 ;  /* 0x00000011061b7c23 */ /* 0x000fca000800001b */
[----:B------:R-:W-:Y:S04]  /*16a0*/  STG.E desc[UR14][R20.64+-0x400], R27 ;  /* 0xfffc001b14007986 */ /* 0x000fe8000c10190e */
[----:B------:R-:W2:Y:S04]  /*16b0*/  LDG.E R6, desc[UR14][R16.64+-0x200] ;  /* 0xfffe000e10067981 */ /* 0x000ea8000c1e1900 */
[----:B0-----:R-:W2:Y:S02]  /*16c0*/  LDG.E R15, desc[UR14][R18.64+-0x200] ;  /* 0xfffe000e120f7981 */ /* 0x001ea4000c1e1900 */
[----:B--2---:R-:W-:-:S04]  /*16d0*/  FADD R6, R6, -R15 ;  /* 0x8000000f06067221 */ /* 0x004fc80000000000 */
[----:B------:R-:W-:-:S05]  /*16e0*/  FFMA R15, R6, UR17, R15 ;  /* 0x00000011060f7c23 */ /* 0x000fca000800000f */
[----:B------:R0:W-:Y:S04]  /*16f0*/  STG.E desc[UR14][R20.64+-0x200], R15 ;  /* 0xfffe000f14007986 */ /* 0x0001e8000c10190e */
[----:B------:R-:W2:Y:S04]  /*1700*/  LDG.E R6, desc[UR14][R16.64] ;  /* 0x0000000e10067981 */ /* 0x000ea8000c1e1900 */
[----:B-1----:R-:W2:Y:S02]  /*1710*/  LDG.E R23, desc[UR14][R18.64] ;  /* 0x0000000e12177981 */ /* 0x002ea4000c1e1900 */
[----:B--2---:R-:W-:-:S04]  /*1720*/  FADD R6, R6, -R23 ;  /* 0x8000001706067221 */ /* 0x004fc80000000000 */
[----:B------:R-:W-:-:S05]  /*1730*/  FFMA R23, R6, UR17, R23 ;  /* 0x0000001106177c23 */ /* 0x000fca0008000017 */
[----:B------:R1:W-:Y:S04]  /*1740*/  STG.E desc[UR14][R20.64], R23 ;  /* 0x0000001714007986 */ /* 0x0003e8000c10190e */
[----:B------:R-:W2:Y:S04]  /*1750*/  LDG.E R6, desc[UR14][R16.64+0x200] ;  /* 0x0002000e10067981 */ /* 0x000ea8000c1e1900 */
[----:B------:R-:W2:Y:S02]  /*1760*/  LDG.E R25, desc[UR14][R18.64+0x200] ;  /* 0x0002000e12197981 */ /* 0x000ea4000c1e1900 */
[----:B--2---:R-:W-:-:S04]  /*1770*/  FADD R6, R6, -R25 ;  /* 0x8000001906067221 */ /* 0x004fc80000000000 */
[----:B------:R-:W-:-:S05]  /*1780*/  FFMA R25, R6, UR17, R25 ;  /* 0x0000001106197c23 */ /* 0x000fca0008000019 */
[----:B------:R2:W-:Y:S04]  /*1790*/  STG.E desc[UR14][R20.64+0x200], R25 ;  /* 0x0002001914007986 */ /* 0x0005e8000c10190e */
[----:B------:R-:W3:Y:S04]  /*17a0*/  LDG.E R6, desc[UR14][R16.64+0x400] ;  /* 0x0004000e10067981 */ /* 0x000ee8000c1e1900 */
[----:B0-----:R-:W3:Y:S02]  /*17b0*/  LDG.E R15, desc[UR14][R18.64+0x400] ;  /* 0x0004000e120f7981 */ /* 0x001ee4000c1e1900 */
[----:B---3--:R-:W-:-:S04]  /*17c0*/  FADD R6, R6, -R15 ;  /* 0x8000000f06067221 */ /* 0x008fc80000000000 */
[----:B------:R-:W-:-:S05]  /*17d0*/  FFMA R15, R6, UR17, R15 ;  /* 0x00000011060f7c23 */ /* 0x000fca000800000f */
[----:B------:R2:W-:Y:S04]  /*17e0*/  STG.E desc[UR14][R20.64+0x400], R15 ;  /* 0x0004000f14007986 */ /* 0x0005e8000c10190e */
[----:B------:R-:W3:Y:S04]  /*17f0*/  LDG.E R6, desc[UR14][R16.64+0x600] ;  /* 0x0006000e10067981 */ /* 0x000ee8000c1e1900 */
[----:B-1----:R-:W3:Y:S01]  /*1800*/  LDG.E R23, desc[UR14][R18.64+0x600] ;  /* 0x0006000e12177981 */ /* 0x002ee2000c1e1900 */
[----:B------:R-:W-:-:S04]  /*1810*/  IADD3 R0, PT, PT, R0, 0x8, RZ ;  /* 0x0000000800007810 */ /* 0x000fc80007ffe0ff */
[----:B------:R-:W-:Y:S01]  /*1820*/  ISETP.NE.AND P0, PT, R0, RZ, PT ;  /* 0x000000ff0000720c */ /* 0x000fe20003f05270 */
[----:B------:R-:W-:Y:S01]  /*1830*/  UIADD3 UR13, UP0, UPT, UR13, 0x1000, URZ ;  /* 0x000010000d0d7890 */ /* 0x000fe2000ff1e0ff */
[----:B------:R-:W-:-:S03]  /*1840*/  VIADD R7, R7, 0x400 ;  /* 0x0000040007077836 */ /* 0x000fc60000000000 */
[----:B------:R-:W-:Y:S01]  /*1850*/  UIADD3.X UR16, UPT, UPT, URZ, UR16, URZ, UP0, !UPT ;  /* 0x00000010ff107290 */ /* 0x000fe200087fe4ff */
[----:B---3--:R-:W-:-:S04]  /*1860*/  FADD R6, R6, -R23 ;  /* 0x8000001706067221 */ /* 0x008fc80000000000 */
[----:B------:R-:W-:-:S05]  /*1870*/  FFMA R23, R6, UR17, R23 ;  /* 0x0000001106177c23 */ /* 0x000fca0008000017 */
[----:B------:R2:W-:Y:S01]  /*1880*/  STG.E desc[UR14][R20.64+0x600], R23 ;  /* 0x0006001714007986 */ /* 0x0005e2000c10190e */
[----:B------:R-:W-:Y:S05]  /*1890*/  @P0 BRA `(.L_x_13) ;  /* 0xfffffffc000c0947 */ /* 0x000fea000383ffff */
[----:B------:R-:W0:Y:S02]  /*18a0*/  LDC R0, c[0x0][0x388] ;  /* 0x0000e200ff007b82 */ /* 0x000e240000000800 */
[----:B0-----:R-:W-:-:S07]  /*18b0*/  LOP3.LUT R0, R0, 0x7ffffff8, RZ, 0xc0, !PT ;  /* 0x7ffffff800007812 */ /* 0x001fce00078ec0ff */
.L_x_12:
[----:B------:R-:W0:Y:S02]  /*18c0*/  LDC R14, c[0x0][0x388] ;  /* 0x0000e200ff0e7b82 */ /* 0x000e240000000800 */
[----:B0-----:R-:W-:-:S04]  /*18d0*/  LOP3.LUT R10, R14, 0x7, RZ, 0xc0, !PT ;  /* 0x000000070e0a7812 */ /* 0x001fc800078ec0ff */
[----:B------:R-:W-:-:S13]  /*18e0*/  ISETP.NE.AND P0, PT, R10, RZ, PT ;  /* 0x000000ff0a00720c */ /* 0x000fda0003f05270 */
[----:B------:R-:W-:Y:S05]  /*18f0*/  @!P0 EXIT ;  /* 0x000000000000894d */ /* 0x000fea0003800000 */
[----:B------:R-:W0:Y:S01]  /*1900*/  LDCU.64 UR4, c[0x0][0x390] ;  /* 0x00007200ff0477ac */ /* 0x000e220008000a00 */
[----:B------:R-:W-:Y:S01]  /*1910*/  SHF.L.U32 R8, R14, 0x7, RZ ;  /* 0x000000070e087819 */ /* 0x000fe200000006ff */
[----:B--2---:R-:W1:Y:S01]  /*1920*/  S2R R15, SR_TID.X ;  /* 0x00000000000f7919 */ /* 0x004e620000002100 */
[----:B------:R-:W-:Y:S02]  /*1930*/  ISETP.GE.U32.AND P0, PT, R10, 0x4, PT ;  /* 0x000000040a00780c */ /* 0x000fe40003f06070 */
[----:B------:R-:W-:Y:S01]  /*1940*/  SHF.R.S32.HI R6, RZ, 0x1f, R8 ;  /* 0x0000001fff067819 */ /* 0x000fe20000011408 */
[----:B------:R-:W-:Y:S01]  /*1950*/  IMAD.WIDE.U32 R8, R8, UR12, RZ ;  /* 0x0000000c08087c25 */ /* 0x000fe2000f8e00ff */
[----:B------:R-:W-:-:S03]  /*1960*/  LOP3.LUT R18, R14, 0x3, RZ, 0xc0, !PT ;  /* 0x000000030e127812 */ /* 0x000fc600078ec0ff */
[----:B------:R-:W-:Y:S01]  /*1970*/  IMAD R7, R6, UR12, RZ ;  /* 0x0000000c06077c24 */ /* 0x000fe2000f8e02ff */
[----:B------:R-:W-:Y:S02]  /*1980*/  SHF.L.U32 R6, R8, 0x2, RZ ;  /* 0x0000000208067819 */ /* 0x000fe400000006ff */
[----:B------:R-:W-:Y:S02]  /*1990*/  ISETP.NE.AND P1, PT, R18, RZ, PT ;  /* 0x000000ff1200720c */ /* 0x000fe40003f25270 */
[----:B------:R-:W-:Y:S02]  /*19a0*/  IADD3 R7, PT, PT, R9, R7, RZ ;  /* 0x0000000709077210 */ /* 0x000fe40007ffe0ff */
[----:B0-----:R-:W-:Y:S02]  /*19b0*/  IADD3 R6, P2, PT, R6, UR4, RZ ;  /* 0x0000000406067c10 */ /* 0x001fe4000ff5e0ff */
[----:B------:R-:W-:-:S04]  /*19c0*/  SHF.L.U64.HI R7, R8, 0x2, R7 ;  /* 0x0000000208077819 */ /* 0x000fc80000010207 */
[----:B------:R-:W-:Y:S01]  /*19d0*/  IADD3.X R7, PT, PT, R7, UR5, RZ, P2, !PT ;  /* 0x0000000507077c10 */ /* 0x000fe200097fe4ff */
[----:B------:R-:W-:Y:S06]  /*19e0*/  @!P0 BRA `(.L_x_14) ;  /* 0x0000000000688947 */ /* 0x000fec0003800000 */
[----:B-1----:R-:W-:Y:S01]  /*19f0*/  LEA R13, R0, R15, 0x7 ;  /* 0x0000000f000d7211 */ /* 0x002fe200078e38ff */
[----:B------:R-:W0:Y:S04]  /*1a00*/  LDCU UR4, c[0x0][0x38c] ;  /* 0x00007180ff0477ac */ /* 0x000e280008000800 */
[----:B------:R-:W-:-:S04]  /*1a10*/  IMAD.WIDE R10, R13, 0x4, R2 ;  /* 0x000000040d0a7825 */ /* 0x000fc800078e0202 */
[C---:B------:R-:W-:Y:S01]  /*1a20*/  IMAD.WIDE R8, R13.reuse, 0x4, R4 ;  /* 0x000000040d087825 */ /* 0x040fe200078e0204 */
[----:B------:R-:W2:Y:S04]  /*1a30*/  LDG.E R12, desc[UR14][R10.64] ;  /* 0x0000000e0a0c7981 */ /* 0x000ea8000c1e1900 */
[----:B------:R-:W2:Y:S02]  /*1a40*/  LDG.E R17, desc[UR14][R8.64] ;  /* 0x0000000e08117981 */ /* 0x000ea4000c1e1900 */
[----:B--2---:R-:W-:Y:S01]  /*1a50*/  FADD R16, R12, -R17 ;  /* 0x800000110c107221 */ /* 0x004fe20000000000 */
[----:B------:R-:W-:-:S04]  /*1a60*/  IMAD.WIDE R12, R13, 0x4, R6 ;  /* 0x000000040d0c7825 */ /* 0x000fc800078e0206 */
[----:B0-----:R-:W-:-:S05]  /*1a70*/  FFMA R17, R16, UR4, R17 ;  /* 0x0000000410117c23 */ /* 0x001fca0008000011 */
[----:B------:R0:W-:Y:S04]  /*1a80*/  STG.E desc[UR14][R12.64], R17 ;  /* 0x000000110c007986 */ /* 0x0001e8000c10190e */
[----:B------:R-:W2:Y:S04]  /*1a90*/  LDG.E R16, desc[UR14][R10.64+0x200] ;  /* 0x0002000e0a107981 */ /* 0x000ea8000c1e1900 */
[----:B------:R-:W2:Y:S02]  /*1aa0*/  LDG.E R19, desc[UR14][R8.64+0x200] ;  /* 0x0002000e08137981 */ /* 0x000ea4000c1e1900 */
[----:B--2---:R-:W-:-:S04]  /*1ab0*/  FADD R16, R16, -R19 ;  /* 0x8000001310107221 */ /* 0x004fc80000000000 */
[----:B------:R-:W-:-:S05]  /*1ac0*/  FFMA R19, R16, UR4, R19 ;  /* 0x0000000410137c23 */ /* 0x000fca0008000013 */
[----:B------:R2:W-:Y:S04]  /*1ad0*/  STG.E desc[UR14][R12.64+0x200], R19 ;  /* 0x000200130c007986 */ /* 0x0005e8000c10190e */
[----:B------:R-:W3:Y:S04]  /*1ae0*/  LDG.E R16, desc[UR14][R10.64+0x400] ;  /* 0x0004000e0a107981 */ /* 0x000ee8000c1e1900 */
[----:B------:R-:W3:Y:S02]  /*1af0*/  LDG.E R21, desc[UR14][R8.64+0x400] ;  /* 0x0004000e08157981 */ /* 0x000ee4000c1e1900 */
[----:B---3--:R-:W-:-:S04]  /*1b00*/  FADD R16, R16, -R21 ;  /* 0x8000001510107221 */ /* 0x008fc80000000000 */
[----:B------:R-:W-:-:S05]  /*1b10*/  FFMA R21, R16, UR4, R21 ;  /* 0x0000000410157c23 */ /* 0x000fca0008000015 */
[----:B------:R2:W-:Y:S04]  /*1b20*/  STG.E desc[UR14][R12.64+0x400], R21 ;  /* 0x000400150c007986 */ /* 0x0005e8000c10190e */
[----:B------:R-:W3:Y:S04]  /*1b30*/  LDG.E R16, desc[UR14][R10.64+0x600] ;  /* 0x0006000e0a107981 */ /* 0x000ee8000c1e1900 */
[----:B0-----:R-:W3:Y:S01]  /*1b40*/  LDG.E R17, desc[UR14][R8.64+0x600] ;  /* 0x0006000e08117981 */ /* 0x001ee2000c1e1900 */
[----:B------:R-:W-:Y:S01]  /*1b50*/  IADD3 R0, PT, PT, R0, 0x4, RZ ;  /* 0x0000000400007810 */ /* 0x000fe20007ffe0ff */
[----:B---3--:R-:W-:-:S04]  /*1b60*/  FADD R16, R16, -R17 ;  /* 0x8000001110107221 */ /* 0x008fc80000000000 */
[----:B------:R-:W-:-:S05]  /*1b70*/  FFMA R17, R16, UR4, R17 ;  /* 0x0000000410117c23 */ /* 0x000fca0008000011 */
[----:B------:R2:W-:Y:S02]  /*1b80*/  STG.E desc[UR14][R12.64+0x600], R17 ;  /* 0x000600110c007986 */ /* 0x0005e4000c10190e */
.L_x_14:
[----:B------:R-:W-:Y:S05]  /*1b90*/  @!P1 EXIT ;  /* 0x000000000000994d */ /* 0x000fea0003800000 */
[----:B------:R-:W-:Y:S02]  /*1ba0*/  ISETP.NE.AND P0, PT, R18, 0x1, PT ;  /* 0x000000011200780c */ /* 0x000fe40003f05270 */
[----:B------:R-:W-:-:S04]  /*1bb0*/  LOP3.LUT R14, R14, 0x1, RZ, 0xc0, !PT ;  /* 0x000000010e0e7812 */ /* 0x000fc800078ec0ff */
[----:B------:R-:W-:-:S07]  /*1bc0*/  ISETP.NE.U32.AND P1, PT, R14, 0x1, PT ;  /* 0x000000010e00780c */ /* 0x000fce0003f25070 */
[----:B------:R-:W-:Y:S06]  /*1bd0*/  @!P0 BRA `(.L_x_15) ;  /* 0x0000000000408947 */ /* 0x000fec0003800000 */
[----:B-1----:R-:W-:Y:S01]  /*1be0*/  LEA R9, R0, R15, 0x7 ;  /* 0x0000000f00097211 */ /* 0x002fe200078e38ff */
[----:B------:R-:W0:Y:S04]  /*1bf0*/  LDCU UR4, c[0x0][0x38c] ;  /* 0x00007180ff0477ac */ /* 0x000e280008000800 */
[----:B------:R-:W-:-:S04]  /*1c00*/  IMAD.WIDE R10, R9, 0x4, R2 ;  /* 0x00000004090a7825 */ /* 0x000fc800078e0202 */
[C---:B--2---:R-:W-:Y:S01]  /*1c10*/  IMAD.WIDE R12, R9.reuse, 0x4, R4 ;  /* 0x00000004090c7825 */ /* 0x044fe200078e0204 */
[----:B------:R-:W2:Y:S04]  /*1c20*/  LDG.E R8, desc[UR14][R10.64] ;  /* 0x0000000e0a087981 */ /* 0x000ea8000c1e1900 */
[----:B------:R-:W2:Y:S02]  /*1c30*/  LDG.E R17, desc[UR14][R12.64] ;  /* 0x0000000e0c117981 */ /* 0x000ea4000c1e1900 */
[----:B--2---:R-:W-:Y:S01]  /*1c40*/  FADD R14, R8, -R17 ;  /* 0x80000011080e7221 */ /* 0x004fe20000000000 */
[----:B------:R-:W-:-:S04]  /*1c50*/  IMAD.WIDE R8, R9, 0x4, R6 ;  /* 0x0000000409087825 */ /* 0x000fc800078e0206 */
[----:B0-----:R-:W-:-:S05]  /*1c60*/  FFMA R17, R14, UR4, R17 ;  /* 0x000000040e117c23 */ /* 0x001fca0008000011 */
[----:B------:R0:W-:Y:S04]  /*1c70*/  STG.E desc[UR14][R8.64], R17 ;  /* 0x0000001108007986 */ /* 0x0001e8000c10190e */
[----:B------:R-:W2:Y:S04]  /*1c80*/  LDG.E R14, desc[UR14][R10.64+0x200] ;  /* 0x0002000e0a0e7981 */ /* 0x000ea8000c1e1900 */
[----:B------:R-:W2:Y:S01]  /*1c90*/  LDG.E R19, desc[UR14][R12.64+0x200] ;  /* 0x0002000e0c137981 */ /* 0x000ea2000c1e1900 */
[----:B------:R-:W-:Y:S01]  /*1ca0*/  IADD3 R0, PT, PT, R0, 0x2, RZ ;  /* 0x0000000200007810 */ /* 0x000fe20007ffe0ff */
[----:B--2---:R-:W-:-:S04]  /*1cb0*/  FADD R14, R14, -R19 ;  /* 0x800000130e0e7221 */ /* 0x004fc80000000000 */
[----:B------:R-:W-:-:S05]  /*1cc0*/  FFMA R19, R14, UR4, R19 ;  /* 0x000000040e137c23 */ /* 0x000fca0008000013 */
[----:B------:R0:W-:Y:S02]  /*1cd0*/  STG.E desc[UR14][R8.64+0x200], R19 ;  /* 0x0002001308007986 */ /* 0x0001e4000c10190e */
.L_x_15:
[----:B------:R-:W-:Y:S05]  /*1ce0*/  @P1 EXIT ;  /* 0x000000000000194d */ /* 0x000fea0003800000 */
[----:B-1----:R-:W-:Y:S01]  /*1cf0*/  LEA R15, R0, R15, 0x7 ;  /* 0x0000000f000f7211 */ /* 0x002fe200078e38ff */
[----:B------:R-:W0:Y:S04]  /*1d00*/  LDCU UR4, c[0x0][0x38c] ;  /* 0x00007180ff0477ac */ /* 0x000e280008000800 */
[----:B------:R-:W-:-:S04]  /*1d10*/  IMAD.WIDE R2, R15, 0x4, R2 ;  /* 0x000000040f027825 */ /* 0x000fc800078e0202 */
        /* <DEDUP_REMOVED lines=8> */
.L_x_16:
[----:B------:R-:W-:-:S00]  /*1da0*/  BRA `(.L_x_16) ;  /* 0xfffffffc00fc7947 */ /* 0x000fc0000383ffff */
[----:B------:R-:W-:-:S00]  /*1db0*/  NOP ;  /* 0x0000000000007918 */ /* 0x000fc00000000000 */
        /* <DEDUP_REMOVED lines=12> */
.L_x_36:


//--------------------- .text._ZN3cub18CUB_300001_SM_10006detail9transform16transform_kernelINS2_10policy_hubILb1EN4cuda3std3__45tupleIJN6thrust24THRUST_300001_SM_1000_NS6detail15normal_iteratorINSA_10device_ptrIfEEEESF_EEEE10policy1000Ei7functorSF_JPfSK_EEEvT0_iT1_T2_DpNS2_10kernel_argIT3_EE --------------------------
	.section	.text._ZN3cub18CUB_300001_SM_10006detail9transform16transform_kernelINS2_10policy_hubILb1EN4cuda3std3__45tupleIJN6thrust24THRUST_300001_SM_1000_NS6detail15normal_iteratorINSA_10device_ptrIfEEEESF_EEEE10policy1000Ei7functorSF_JPfSK_EEEvT0_iT1_T2_DpNS2_10kernel_argIT3_EE,"ax",@progbits
	.align	128
        .global         _ZN3cub18CUB_300001_SM_10006detail9transform16transform_kernelINS2_10policy_hubILb1EN4cuda3std3__45tupleIJN6thrust24THRUST_300001_SM_1000_NS6detail15normal_iteratorINSA_10device_ptrIfEEEESF_EEEE10policy1000Ei7functorSF_JPfSK_EEEvT0_iT1_T2_DpNS2_10kernel_argIT3_EE
        .type           _ZN3cub18CUB_300001_SM_10006detail9transform16transform_kernelINS2_10policy_hubILb1EN4cuda3std3__45tupleIJN6thrust24THRUST_300001_SM_1000_NS6detail15normal_iteratorINSA_10device_ptrIfEEEESF_EEEE10policy1000Ei7functorSF_JPfSK_EEEvT0_iT1_T2_DpNS2_10kernel_argIT3_EE,@function
        .size           _ZN3cub18CUB_300001_SM_10006detail9transform16transform_kernelINS2_10policy_hubILb1EN4cuda3std3__45tupleIJN6thrust24THRUST_300001_SM_1000_NS6detail15normal_iteratorINSA_10device_ptrIfEEEESF_EEEE10policy1000Ei7functorSF_JPfSK_EEEvT0_iT1_T2_DpNS2_10kernel_argIT3_EE,(.L_x_37 - _ZN3cub18CUB_300001_SM_10006detail9transform16transform_kernelINS2_10policy_hubILb1EN4cuda3std3__45tupleIJN6thrust24THRUST_300001_SM_1000_NS6detail15normal_iteratorINSA_10device_ptrIfEEEESF_EEEE10policy1000Ei7functorSF_JPfSK_EEEvT0_iT1_T2_DpNS2_10kernel_argIT3_EE)
        .other          _ZN3cub18CUB_300001_SM_10006detail9transform16transform_kernelINS2_10policy_hubILb1EN4cuda3std3__45tupleIJN6thrust24THRUST_300001_SM_1000_NS6detail15normal_iteratorINSA_10device_ptrIfEEEESF_EEEE10policy1000Ei7functorSF_JPfSK_EEEvT0_iT1_T2_DpNS2_10kernel_argIT3_EE,@"STO_CUDA_ENTRY STV_DEFAULT"
_ZN3cub18CUB_300001_SM_10006detail9transform16transform_kernelINS2_10policy_hubILb1EN4cuda3std3__45tupleIJN6thrust24THRUST_300001_SM_1000_NS6detail15normal_iteratorINSA_10device_ptrIfEEEESF_EEEE10policy1000Ei7functorSF_JPfSK_EEEvT0_iT1_T2_DpNS2_10kernel_argIT3_EE:
.text._ZN3cub18CUB_300001_SM_10006detail9transform16transform_kernelINS2_10policy_hubILb1EN4cuda3std3__45tupleIJN6thrust24THRUST_300001_SM_1000_NS6detail15normal_iteratorINSA_10device_ptrIfEEEESF_EEEE10policy1000Ei7functorSF_JPfSK_EEEvT0_iT1_T2_DpNS2_10kernel_argIT3_EE:
[----:B------:R-:W-:Y:S08]  /*0000*/  LDC R1, c[0x0][0x37c] ;  /* 0x0000df00ff017b82 */ /* 0x000ff00000000800 */
[----:B------:R-:W0:Y:S01]  /*0010*/  S2UR UR18, SR_CTAID.X ;  /* 0x00000000001279c3 */ /* 0x000e220000002500 */
[----:B------:R-:W1:Y:S01]  /*0020*/  LDCU.64 UR12, c[0x0][0x380] ;  /* 0x00007000ff0c77ac */ /* 0x000e620008000a00 */
[----:B------:R-:W2:Y:S01]  /*0030*/  S2R R0, SR_TID.X ;  /* 0x0000000000007919 */ /* 0x000ea20000002100 */
[----:B------:R-:W-:Y:S01]  /*0040*/  BSSY.RECONVERGENT B0, `(.L_x_17) ;  /* 0x0000020000007945 */ /* 0x000fe20003800200 */
[----:B-1----:R-:W-:-:S04]  /*0050*/  USHF.L.U32 UR11, UR13, 0x7, URZ ;  /* 0x000000070d0b7899 */ /* 0x002fc800080006ff */
[----:B0-----:R-:W-:-:S04]  /*0060*/  UIMAD UR8, UR11, UR18, URZ ;  /* 0x000000120b0872a4 */ /* 0x001fc8000f8e02ff */
[----:B------:R-:W-:-:S04]  /*0070*/  UIADD3 UR10, UPT, UPT, -UR8, UR12, URZ ;  /* 0x0000000c080a7290 */ /* 0x000fc8000fffe1ff */
[----:B------:R-:W-:Y:S01]  /*0080*/  UISETP.LT.AND UP0, UPT, UR11, UR10, UPT ;  /* 0x0000000a0b00728c */ /* 0x000fe2000bf01270 */
[----:B--2---:R-:W-:-:S03]  /*0090*/  SHF.L.U32 R4, R0, 0x7, RZ ;  /* 0x0000000700047819 */ /* 0x004fc600000006ff */
[----:B------:R-:W-:-:S04]  /*00a0*/  USEL UR12, UR11, UR10, UP0 ;  /* 0x0000000a0b0c7287 */ /* 0x000fc80008000000 */
[----:B------:R-:W-:-:S06]  /*00b0*/  USHF.L.U32 UR4, UR12, 0x2, URZ ;  /* 0x000000020c047899 */ /* 0x000fcc00080006ff */
[----:B------:R-:W-:-:S13]  /*00c0*/  ISETP.GE.AND P0, PT, R4, UR4, PT ;  /* 0x0000000404007c0c */ /* 0x000fda000bf06270 */
[----:B------:R-:W-:Y:S05]  /*00d0*/  @P0 BRA `(.L_x_18) ;  /* 0x0000000000580947 */ /* 0x000fea0003800000 */
[----:B------:R-:W0:Y:S01]  /*00e0*/  LDC.64 R2, c[0x0][0x398] ;  /* 0x0000e600ff027b82 */ /* 0x000e220000000a00 */
[----:B------:R-:W-:Y:S01]  /*00f0*/  MOV R7, UR8 ;  /* 0x0000000800077c02 */ /* 0x000fe20008000f00 */
[----:B------:R-:W-:Y:S01]  /*0100*/  BSSY.RECONVERGENT B1, `(.L_x_19) ;  /* 0x000000a000017945 */ /* 0x000fe20003800200 */
[----:B------:R-:W-:Y:S01]  /*0110*/  MOV R5, R4 ;  /* 0x0000000400057202 */ /* 0x000fe20000000f00 */
[----:B0-----:R-:W-:-:S04]  /*0120*/  IMAD.WIDE.U32 R2, R0, 0x80, R2 ;  /* 0x0000008000027825 */ /* 0x001fc800078e0002 */
[----:B------:R-:W-:-:S07]  /*0130*/  IMAD.WIDE R2, R7, 0x4, R2 ;  /* 0x0000000407027825 */ /* 0x000fce00078e0202 */
.L_x_20:
[----:B------:R-:W-:Y:S01]  /*0140*/  IADD3 R5, PT, PT, R5, 0x4000, RZ ;  /* 0x0000400005057810 */ /* 0x000fe20007ffe0ff */
[----:B------:R0:W-:Y:S03]  /*0150*/  CCTL.E.PF2 [R2] ;  /* 0x000000000200798f */ /* 0x0001e60000800100 */
[----:B------:R-:W-:Y:S02]  /*0160*/  ISETP.GE.AND P0, PT, R5, UR4, PT ;  /* 0x0000000405007c0c */ /* 0x000fe4000bf06270 */
[----:B0-----:R-:W-:-:S04]  /*0170*/  IADD3 R2, P1, PT, R2, 0x4000, RZ ;  /* 0x0000400002027810 */ /* 0x001fc80007f3e0ff */
[----:B------:R-:W-:-:S07]  /*0180*/  IADD3.X R3, PT, PT, RZ, R3, RZ, P1, !PT ;  /* 0x00000003ff037210 */ /* 0x000fce0000ffe4ff */
[----:B------:R-:W-:Y:S05]  /*0190*/  @!P0 BRA `(.L_x_20) ;  /* 0xfffffffc00e88947 */ /* 0x000fea000383ffff */
[----:B------:R-:W-:Y:S05]  /*01a0*/  BSYNC.RECONVERGENT B1 ;  /* 0x0000000000017941 */ /* 0x000fea0003800200 */
.L_x_19:
[----:B------:R-:W0:Y:S02]  /*01b0*/  LDC.64 R2, c[0x0][0x3a8] ;  /* 0x0000ea00ff027b82 */ /* 0x000e240000000a00 */
[----:B0-----:R-:W-:-:S04]  /*01c0*/  IMAD.WIDE.U32 R2, R0, 0x80, R2 ;  /* 0x0000008000027825 */ /* 0x001fc800078e0002 */
[----:B------:R-:W-:-:S07]  /*01d0*/  IMAD.WIDE R2, R7, 0x4, R2 ;  /* 0x0000000407027825 */ /* 0x000fce00078e0202 */
.L_x_21:
[----:B------:R-:W-:Y:S01]  /*01e0*/  IADD3 R4, PT, PT, R4, 0x4000, RZ ;  /* 0x0000400004047810 */ /* 0x000fe20007ffe0ff */
[----:B------:R0:W-:Y:S03]  /*01f0*/  CCTL.E.PF2 [R2] ;  /* 0x000000000200798f */ /* 0x0001e60000800100 */
[----:B------:R-:W-:Y:S02]  /*0200*/  ISETP.GE.AND P0, PT, R4, UR4, PT ;  /* 0x0000000404007c0c */ /* 0x000fe4000bf06270 */
[----:B0-----:R-:W-:-:S04]  /*0210*/  IADD3 R2, P1, PT, R2, 0x4000, RZ ;  /* 0x0000400002027810 */ /* 0x001fc80007f3e0ff */
[----:B------:R-:W-:-:S07]  /*0220*/  IADD3.X R3, PT, PT, RZ, R3, RZ, P1, !PT ;  /* 0x00000003ff037210 */ /* 0x000fce0000ffe4ff */
[----:B------:R-:W-:Y:S05]  /*0230*/  @!P0 BRA `(.L_x_21) ;  /* 0xfffffffc00e88947 */ /* 0x000fea000383ffff */
.L_x_18:
[----:B------:R-:W-:Y:S05]  /*0240*/  BSYNC.RECONVERGENT B0 ;  /* 0x0000000000007941 */ /* 0x000fea0003800200 */
.L_x_17:
[----:B------:R-:W0:Y:S01]  /*0250*/  LDCU.128 UR4, c[0x0][0x390] ;  /* 0x00007200ff0477ac */ /* 0x000e220008000c00 */
[----:B------:R-:W-:Y:S01]  /*0260*/  UIMAD.WIDE UR8, UR8, 0x4, URZ ;  /* 0x00000004080878a5 */ /* 0x000fe2000f8e02ff */
[----:B------:R-:W1:Y:S01]  /*0270*/  LDCU.64 UR20, c[0x0][0x358] ;  /* 0x00006b00ff1477ac */ /* 0x000e620008000a00 */
[----:B------:R-:W2:Y:S02]  /*0280*/  LDCU.64 UR14, c[0x0][0x3a8] ;  /* 0x00007500ff0e77ac */ /* 0x000ea40008000a00 */
[----:B0-----:R-:W-:-:S04]  /*0290*/  UIADD3 UR16, UP0, UPT, UR8, UR4, URZ ;  /* 0x0000000408107290 */ /* 0x001fc8000ff1e0ff */
[----:B------:R-:W-:Y:S02]  /*02a0*/  UIADD3.X UR17, UPT, UPT, UR9, UR5, URZ, UP0, !UPT ;  /* 0x0000000509117290 */ /* 0x000fe400087fe4ff */
[----:B------:R-:W-:-:S09]  /*02b0*/  UISETP.GT.AND UP0, UPT, UR11, UR10, UPT ;  /* 0x0000000a0b00728c */ /* 0x000fd2000bf04270 */
[----:B-12---:R-:W-:Y:S05]  /*02c0*/  BRA.U UP0, `(.L_x_22) ;  /* 0x0000000900a47547 */ /* 0x006fea000b800000 */
[----:B------:R-:W-:-:S06]  /*02d0*/  UISETP.GE.AND UP0, UPT, UR13, 0x1, UPT ;  /* 0x000000010d00788c */ /* 0x000fcc000bf06270 */
[----:B------:R-:W-:-:S13]  /*02e0*/  PLOP3.LUT P0, PT, PT, PT, UP0, 0x80, 0x8 ;  /* 0x000000000008781c */ /* 0x000fda0003f0f008 */
[----:B------:R-:W-:Y:S05]  /*02f0*/  @!P0 EXIT ;  /* 0x000000000000894d */ /* 0x000fea0003800000 */
[----:B------:R-:W-:Y:S01]  /*0300*/  UISETP.GE.U32.AND UP0, UPT, UR13, 0x8, UPT ;  /* 0x000000080d00788c */ /* 0x000fe2000bf06070 */
[----:B------:R-:W-:-:S08]  /*0310*/  HFMA2 R10, -RZ, RZ, 0, 0 ;  /* 0x00000000ff0a7431 */ /* 0x000fd000000001ff */
[----:B------:R-:W-:Y:S05]  /*0320*/  BRA.U !UP0, `(.L_x_23) ;  /* 0x00000005084c7547 */ /* 0x000fea000b800000 */
[----:B------:R-:W0:Y:S01]  /*0330*/  LDC.64 R2, c[0x0][0x390] ;  /* 0x0000e400ff027b82 */ /* 0x000e220000000a00 */
[----:B------:R-:W-:Y:S01]  /*0340*/  UMOV UR10, UR8 ;  /* 0x00000008000a7c82 */ /* 0x000fe20008000000 */
[----:B------:R-:W-:Y:S01]  /*0350*/  UMOV UR11, UR9 ;  /* 0x00000009000b7c82 */ /* 0x000fe20008000000 */
[----:B------:R-:W-:Y:S02]  /*0360*/  UIADD3 UR9, UP2, UPT, UR10, 0x600, URZ ;  /* 0x000006000a097890 */ /* 0x000fe4000ff5e0ff */
[----:B------:R-:W-:Y:S02]  /*0370*/  ULOP3.LUT UR8, UR13, 0x7ffffff8, URZ, 0xc0, !UPT ;  /* 0x7ffffff80d087892 */ /* 0x000fe4000f8ec0ff */
[----:B------:R-:W-:Y:S01]  /*0380*/  UIADD3 UR12, UP0, UPT, UR9, UR4, URZ ;  /* 0x00000004090c7290 */ /* 0x000fe2000ff1e0ff */
[----:B------:R-:W1:Y:S01]  /*0390*/  LDC.64 R4, c[0x0][0x398] ;  /* 0x0000e600ff047b82 */ /* 0x000e620000000a00 */
[----:B------:R-:W-:Y:S02]  /*03a0*/  UIADD3.X UR4, UPT, UPT, URZ, UR11, URZ, UP2, !UPT ;  /* 0x0000000bff047290 */ /* 0x000fe400097fe4ff */
[----:B------:R-:W-:-:S02]  /*03b0*/  UIADD3 UR6, UP1, UPT, UR9, UR6, URZ ;  /* 0x0000000609067290 */ /* 0x000fc4000ff3e0ff */
[----:B------:R-:W-:Y:S01]  /*03c0*/  UIADD3 UR14, UP2, UPT, UR9, UR14, URZ ;  /* 0x0000000e090e7290 */ /* 0x000fe2000ff5e0ff */
[----:B------:R-:W2:Y:S02]  /*03d0*/  LDCU UR19, c[0x0][0x388] ;  /* 0x00007100ff1377ac */ /* 0x000ea40008000800 */
[----:B------:R-:W3:Y:S01]  /*03e0*/  LDC.64 R6, c[0x0][0x3a8] ;  /* 0x0000ea00ff067b82 */ /* 0x000ee20000000a00 */
[----:B------:R-:W-:Y:S02]  /*03f0*/  UIADD3.X UR7, UPT, UPT, UR4, UR7, URZ, UP1, !UPT ;  /* 0x0000000704077290 */ /* 0x000fe40008ffe4ff */
[----:B------:R-:W-:Y:S02]  /*0400*/  UIADD3.X UR5, UPT, UPT, UR4, UR5, URZ, UP0, !UPT ;  /* 0x0000000504057290 */ /* 0x000fe400087fe4ff */
[----:B------:R-:W-:Y:S01]  /*0410*/  UIADD3.X UR15, UPT, UPT, UR4, UR15, URZ, UP2, !UPT ;  /* 0x0000000f040f7290 */ /* 0x000fe200097fe4ff */
[----:B0-----:R-:W-:Y:S01]  /*0420*/  IMAD.WIDE.U32 R2, R0, 0x4, R2 ;  /* 0x0000000400027825 */ /* 0x001fe200078e0002 */
[----:B------:R-:W-:-:S03]  /*0430*/  UIADD3 UR8, UPT, UPT, -UR8, URZ, URZ ;  /* 0x000000ff08087290 */ /* 0x000fc6000fffe1ff */
[----:B-1----:R-:W-:-:S04]  /*0440*/  IMAD.WIDE.U32 R4, R0, 0x4, R4 ;  /* 0x0000000400047825 */ /* 0x002fc800078e0004 */
[C---:B---3--:R-:W-:Y:S01]  /*0450*/  IMAD.WIDE.U32 R6, R0.reuse, 0x4, R6 ;  /* 0x0000000400067825 */ /* 0x048fe200078e0006 */
[----:B--2---:R-:W-:-:S07]  /*0460*/  IADD3 R0, PT, PT, R0, 0x80, RZ ;  /* 0x0000008000007810 */ /* 0x004fce0007ffe0ff */
.L_x_24:
        /* <DEDUP_REMOVED lines=52> */
[----:B------:R-:W-:Y:S02]  /*07b0*/  UIADD3 UR10, UP0, UPT, UR10, 0x1000, URZ ;  /* 0x000010000a0a7890 */ /* 0x000fe4000ff1e0ff */
[----:B------:R-:W-:-:S02]  /*07c0*/  UIADD3 UR8, UPT, UPT, UR8, 0x8, URZ ;  /* 0x0000000808087890 */ /* 0x000fc4000fffe0ff */
[----:B------:R-:W-:Y:S02]  /*07d0*/  UIADD3.X UR11, UPT, UPT, URZ, UR11, URZ, UP0, !UPT ;  /* 0x0000000bff0b7290 */ /* 0x000fe400087fe4ff */
[----:B------:R-:W-:Y:S01]  /*07e0*/  UISETP.NE.AND UP0, UPT, UR8, URZ, UPT ;  /* 0x000000ff0800728c */ /* 0x000fe2000bf05270 */
[----:B------:R-:W-:Y:S01]  /*07f0*/  IADD3 R0, PT, PT, R0, 0x400, RZ ;  /* 0x0000040000007810 */ /* 0x000fe20007ffe0ff */
[----:B---3--:R-:W-:-:S04]  /*0800*/  FADD R14, R14, -R15 ;  /* 0x8000000f0e0e7221 */ /* 0x008fc80000000000 */
[----:B------:R-:W-:-:S05]  /*0810*/  FFMA R15, R14, UR19, R15 ;  /* 0x000000130e0f7c23 */ /* 0x000fca000800000f */
[----:B------:R2:W-:Y:S01]  /*0820*/  STG.E desc[UR20][R12.64+0x600], R15 ;  /* 0x0006000f0c007986 */ /* 0x0005e2000c101914 */
[----:B------:R-:W-:Y:S05]  /*0830*/  BRA.U UP0, `(.L_x_24) ;  /* 0xfffffffd000c7547 */ /* 0x000fea000b83ffff */
[----:B------:R-:W0:Y:S02]  /*0840*/  LDC R10, c[0x0][0x384] ;  /* 0x0000e100ff0a7b82 */ /* 0x000e240000000800 */
[----:B0-----:R-:W-:-:S07]  /*0850*/  LOP3.LUT R10, R10, 0x7ffffff8, RZ, 0xc0, !PT ;  /* 0x7ffffff80a0a7812 */ /* 0x001fce00078ec0ff */
.L_x_23:
[----:B------:R-:W0:Y:S02]  /*0860*/  LDC R0, c[0x0][0x384] ;  /* 0x0000e100ff007b82 */ /* 0x000e240000000800 */
[----:B0-----:R-:W-:-:S04]  /*0870*/  LOP3.LUT R3, R0, 0x7, RZ, 0xc0, !PT ;  /* 0x0000000700037812 */ /* 0x001fc800078ec0ff */
[----:B------:R-:W-:-:S13]  /*0880*/  ISETP.NE.AND P0, PT, R3, RZ, PT ;  /* 0x000000ff0300720c */ /* 0x000fda0003f05270 */
[----:B------:R-:W-:Y:S05]  /*0890*/  @!P0 EXIT ;  /* 0x000000000000894d */ /* 0x000fea0003800000 */
[----:B------:R-:W0:Y:S01]  /*08a0*/  LDCU.64 UR4, c[0x0][0x3a8] ;  /* 0x00007500ff0477ac */ /* 0x000e220008000a00 */
[C---:B------:R-:W-:Y:S01]  /*08b0*/  SHF.L.U32 R2, R0.reuse, 0x7, RZ ;  /* 0x0000000700027819 */ /* 0x040fe200000006ff */
[----:B------:R-:W1:Y:S01]  /*08c0*/  S2R R11, SR_TID.X ;  /* 0x00000000000b7919 */ /* 0x000e620000002100 */
[----:B------:R-:W-:Y:S01]  /*08d0*/  ISETP.GE.U32.AND P0, PT, R3, 0x4, PT ;  /* 0x000000040300780c */ /* 0x000fe20003f06070 */
[----:B------:R-:W3:Y:S01]  /*08e0*/  LDCU.64 UR6, c[0x0][0x398] ;  /* 0x00007300ff0677ac */ /* 0x000ee20008000a00 */
[----:B------:R-:W-:Y:S01]  /*08f0*/  LOP3.LUT R16, R0, 0x3, RZ, 0xc0, !PT ;  /* 0x0000000300107812 */ /* 0x000fe200078ec0ff */
[----:B------:R-:W-:-:S03]  /*0900*/  IMAD R2, R2, UR18, RZ ;  /* 0x0000001202027c24 */ /* 0x000fc6000f8e02ff */
[----:B------:R-:W-:Y:S01]  /*0910*/  ISETP.NE.AND P1, PT, R16, RZ, PT ;  /* 0x000000ff1000720c */ /* 0x000fe20003f25270 */
[----:B------:R-:W-:-:S03]  /*0920*/  IMAD.WIDE R4, R2, 0x4, RZ ;  /* 0x0000000402047825 */ /* 0x000fc600078e02ff */
[C---:B0-----:R-:W-:Y:S02]  /*0930*/  IADD3 R2, P2, PT, R4.reuse, UR4, RZ ;  /* 0x0000000404027c10 */ /* 0x041fe4000ff5e0ff */
[----:B---3--:R-:W-:Y:S02]  /*0940*/  IADD3 R4, P3, PT, R4, UR6, RZ ;  /* 0x0000000604047c10 */ /* 0x008fe4000ff7e0ff */
[C---:B------:R-:W-:Y:S02]  /*0950*/  IADD3.X R3, PT, PT, R5.reuse, UR5, RZ, P2, !PT ;  /* 0x0000000505037c10 */ /* 0x040fe400097fe4ff */
[----:B------:R-:W-:Y:S01]  /*0960*/  IADD3.X R5, PT, PT, R5, UR7, RZ, P3, !PT ;  /* 0x0000000705057c10 */ /* 0x000fe20009ffe4ff */
[----:B------:R-:W-:Y:S08]  /*0970*/  @!P0 BRA `(.L_x_25) ;  /* 0x00000000006c8947 */ /* 0x000ff00003800000 */
[----:B-12---:R-:W-:Y:S01]  /*0980*/  LEA R13, R10, R11, 0x7 ;  /* 0x0000000b0a0d7211 */ /* 0x006fe200078e38ff */
[----:B------:R-:W0:Y:S04]  /*0990*/  LDCU UR4, c[0x0][0x388] ;  /* 0x00007100ff0477ac */ /* 0x000e280008000800 */
[----:B------:R-:W-:-:S04]  /*09a0*/  IMAD.WIDE R8, R13, 0x4, R4 ;  /* 0x000000040d087825 */ /* 0x000fc800078e0204 */
[----:B------:R-:W-:Y:S01]  /*09b0*/  IMAD.WIDE R6, R13, 0x4, R2 ;  /* 0x000000040d067825 */ /* 0x000fe200078e0202 */
[----:B------:R-:W2:Y:S04]  /*09c0*/  LDG.E R12, desc[UR20][R8.64] ;  /* 0x00000014080c7981 */ /* 0x000ea8000c1e1900 */
[----:B------:R-:W2:Y:S01]  /*09d0*/  LDG.E R15, desc[UR20][R6.64] ;  /* 0x00000014060f7981 */ /* 0x000ea2000c1e1900 */
[----:B------:R-:W-:Y:S01]  /*09e0*/  MOV R18, 0x4 ;  /* 0x0000000400127802 */ /* 0x000fe20000000f00 */
[----:B--2---:R-:W-:-:S04]  /*09f0*/  FADD R14, R12, -R15 ;  /* 0x8000000f0c0e7221 */ /* 0x004fc80000000000 */
[----:B------:R-:W-:-:S04]  /*0a00*/  IMAD.WIDE R12, R13, R18, UR16 ;  /* 0x000000100d0c7e25 */ /* 0x000fc8000f8e0212 */
[----:B0-----:R-:W-:-:S05]  /*0a10*/  FFMA R15, R14, UR4, R15 ;  /* 0x000000040e0f7c23 */ /* 0x001fca000800000f */
[----:B------:R0:W-:Y:S04]  /*0a20*/  STG.E desc[UR20][R12.64], R15 ;  /* 0x0000000f0c007986 */ /* 0x0001e8000c101914 */
[----:B------:R-:W2:Y:S04]  /*0a30*/  LDG.E R14, desc[UR20][R8.64+0x200] ;  /* 0x00020014080e7981 */ /* 0x000ea8000c1e1900 */
[----:B------:R-:W2:Y:S02]  /*0a40*/  LDG.E R17, desc[UR20][R6.64+0x200] ;  /* 0x0002001406117981 */ /* 0x000ea4000c1e1900 */
        /* <DEDUP_REMOVED lines=8> */
[----:B------:R-:W2:Y:S04]  /*0ad0*/  LDG.E R14, desc[UR20][R8.64+0x600] ;  /* 0x00060014080e7981 */ /* 0x000ea8000c1e1900 */
[----:B0-----:R-:W2:Y:S01]  /*0ae0*/  LDG.E R15, desc[UR20][R6.64+0x600] ;  /* 0x00060014060f7981 */ /* 0x001ea2000c1e1900 */
[----:B------:R-:W-:Y:S01]  /*0af0*/  IADD3 R10, PT, PT, R10, 0x4, RZ ;  /* 0x000000040a0a7810 */ /* 0x000fe20007ffe0ff */
[----:B--2---:R-:W-:-:S04]  /*0b00*/  FADD R14, R14, -R15 ;  /* 0x8000000f0e0e7221 */ /* 0x004fc80000000000 */
[----:B------:R-:W-:-:S05]  /*0b10*/  FFMA R15, R14, UR4, R15 ;  /* 0x000000040e0f7c23 */ /* 0x000fca000800000f */
[----:B------:R3:W-:Y:S02]  /*0b20*/  STG.E desc[UR20][R12.64+0x600], R15 ;  /* 0x0006000f0c007986 */ /* 0x0007e4000c101914 */
.L_x_25:
[----:B------:R-:W-:Y:S05]  /*0b30*/  @!P1 EXIT ;  /* 0x000000000000994d */ /* 0x000fea0003800000 */
[----:B------:R-:W-:Y:S02]  /*0b40*/  ISETP.NE.AND P0, PT, R16, 0x1, PT ;  /* 0x000000011000780c */ /* 0x000fe40003f05270 */
[----:B------:R-:W-:-:S04]  /*0b50*/  LOP3.LUT R0, R0, 0x1, RZ, 0xc0, !PT ;  /* 0x0000000100007812 */ /* 0x000fc800078ec0ff */
[----:B------:R-:W-:-:S07]  /*0b60*/  ISETP.NE.U32.AND P1, PT, R0, 0x1, PT ;  /* 0x000000010000780c */ /* 0x000fce0003f25070 */
[----:B------:R-:W-:Y:S06]  /*0b70*/  @!P0 BRA `(.L_x_26) ;  /* 0x0000000000448947 */ /* 0x000fec0003800000 */
[----:B-123--:R-:W-:Y:S01]  /*0b80*/  LEA R13, R10, R11, 0x7 ;  /* 0x0000000b0a0d7211 */ /* 0x00efe200078e38ff */
[----:B------:R-:W0:Y:S04]  /*0b90*/  LDCU UR4, c[0x0][0x388] ;  /* 0x00007100ff0477ac */ /* 0x000e280008000800 */
[----:B------:R-:W-:-:S04]  /*0ba0*/  IMAD.WIDE R6, R13, 0x4, R4 ;  /* 0x000000040d067825 */ /* 0x000fc800078e0204 */
[----:B------:R-:W-:Y:S01]  /*0bb0*/  IMAD.WIDE R8, R13, 0x4, R2 ;  /* 0x000000040d087825 */ /* 0x000fe200078e0202 */
[----:B------:R-:W2:Y:S04]  /*0bc0*/  LDG.E R0, desc[UR20][R6.64] ;  /* 0x0000001406007981 */ /* 0x000ea8000c1e1900 */
[----:B------:R-:W2:Y:S01]  /*0bd0*/  LDG.E R15, desc[UR20][R8.64] ;  /* 0x00000014080f7981 */ /* 0x000ea2000c1e1900 */
[----:B------:R-:W-:-:S05]  /*0be0*/  HFMA2 R12, -RZ, RZ, 0, 2.384185791015625e-07 ;  /* 0x00000004ff0c7431 */ /* 0x000fca00000001ff */
[----:B------:R-:W-:-:S04]  /*0bf0*/  IMAD.WIDE R12, R13, R12, UR16 ;  /* 0x000000100d0c7e25 */ /* 0x000fc8000f8e020c */
[----:B--2---:R-:W-:-:S04]  /*0c00*/  FADD R0, R0, -R15 ;  /* 0x8000000f00007221 */ /* 0x004fc80000000000 */
        /* <DEDUP_REMOVED lines=8> */
.L_x_26:
[----:B------:R-:W-:Y:S05]  /*0c90*/  @P1 EXIT ;  /* 0x000000000000194d */ /* 0x000fea0003800000 */
[----:B-1----:R-:W-:Y:S01]  /*0ca0*/  LEA R7, R10, R11, 0x7 ;  /* 0x0000000b0a077211 */ /* 0x002fe200078e38ff */
[----:B------:R-:W1:Y:S04]  /*0cb0*/  LDCU UR4, c[0x0][0x388] ;  /* 0x00007100ff0477ac */ /* 0x000e680008000800 */
[----:B------:R-:W-:-:S04]  /*0cc0*/  IMAD.WIDE R4, R7, 0x4, R4 ;  /* 0x0000000407047825 */ /* 0x000fc800078e0204 */
[----:B------:R-:W-:Y:S02]  /*0cd0*/  IMAD.WIDE R2, R7, 0x4, R2 ;  /* 0x0000000407027825 */ /* 0x000fe400078e0202 */
[----:B------:R-:W4:Y:S04]  /*0ce0*/  LDG.E R4, desc[UR20][R4.64] ;  /* 0x0000001404047981 */ /* 0x000f28000c1e1900 */
[----:B------:R-:W4:Y:S01]  /*0cf0*/  LDG.E R3, desc[UR20][R2.64] ;  /* 0x0000001402037981 */ /* 0x000f22000c1e1900 */
[----:B------:R-:W-:-:S05]  /*0d00*/  MOV R6, 0x4 ;  /* 0x0000000400067802 */ /* 0x000fca0000000f00 */
[----:B------:R-:W-:-:S04]  /*0d10*/  IMAD.WIDE R6, R7, R6, UR16 ;  /* 0x0000001007067e25 */ /* 0x000fc8000f8e0206 */
[----:B----4-:R-:W-:-:S04]  /*0d20*/  FADD R0, R4, -R3 ;  /* 0x8000000304007221 */ /* 0x010fc80000000000 */
[----:B-1----:R-:W-:-:S05]  /*0d30*/  FFMA R9, R0, UR4, R3 ;  /* 0x0000000400097c23 */ /* 0x002fca0008000003 */
[----:B------:R-:W-:Y:S01]  /*0d40*/  STG.E desc[UR20][R6.64], R9 ;  /* 0x0000000906007986 */ /* 0x000fe2000c101914 */
[----:B------:R-:W-:Y:S05]  /*0d50*/  EXIT ;  /* 0x000000000000794d */ /* 0x000fea0003800000 */
.L_x_22:
[----:B------:R-:W0:Y:S02]  /*0d60*/  LDC R6, c[0x0][0x384] ;  /* 0x0000e100ff067b82 */ /* 0x000e240000000800 */
[----:B0-----:R-:W-:-:S13]  /*0d70*/  ISETP.GE.AND P0, PT, R6, 0x1, PT ;  /* 0x000000010600780c */ /* 0x001fda0003f06270 */
[----:B------:R-:W-:Y:S05]  /*0d80*/  @!P0 EXIT ;  /* 0x000000000000894d */ /* 0x000fea0003800000 */
[----:B------:R-:W0:Y:S01]  /*0d90*/  LDCU.64 UR4, c[0x0][0x398] ;  /* 0x00007300ff0477ac */ /* 0x000e220008000a00 */
[C---:B------:R-:W-:Y:S01]  /*0da0*/  SHF.L.U32 R2, R6.reuse, 0x7, RZ ;  /* 0x0000000706027819 */ /* 0x040fe200000006ff */
[----:B------:R-:W1:Y:S01]  /*0db0*/  S2R R0, SR_TID.X ;  /* 0x0000000000007919 */ /* 0x000e620000002100 */
[----:B------:R-:W-:Y:S01]  /*0dc0*/  HFMA2 R7, -RZ, RZ, 0, 0 ;  /* 0x00000000ff077431 */ /* 0x000fe200000001ff */
[----:B------:R-:W2:Y:S01]  /*0dd0*/  LDCU.64 UR6, c[0x0][0x3a8] ;  /* 0x00007500ff0677ac */ /* 0x000ea20008000a00 */
[----:B------:R-:W-:Y:S01]  /*0de0*/  LOP3.LUT R22, R6, 0x7, RZ, 0xc0, !PT ;  /* 0x0000000706167812 */ /* 0x000fe200078ec0ff */
[----:B------:R-:W-:-:S04]  /*0df0*/  IMAD R2, R2, UR18, RZ ;  /* 0x0000001202027c24 */ /* 0x000fc8000f8e02ff */
[----:B------:R-:W-:-:S03]  /*0e00*/  IMAD.WIDE R4, R2, 0x4, RZ ;  /* 0x0000000402047825 */ /* 0x000fc600078e02ff */
[----:B0-----:R-:W-:-:S04]  /*0e10*/  IADD3 R2, P0, PT, R4, UR4, RZ ;  /* 0x0000000404027c10 */ /* 0x001fc8000ff1e0ff */
[----:B------:R-:W-:Y:S02]  /*0e20*/  IADD3.X R3, PT, PT, R5, UR5, RZ, P0, !PT ;  /* 0x0000000505037c10 */ /* 0x000fe400087fe4ff */
[----:B------:R-:W-:Y:S02]  /*0e30*/  ISETP.GE.U32.AND P0, PT, R6, 0x8, PT ;  /* 0x000000080600780c */ /* 0x000fe40003f06070 */
[----:B--2---:R-:W-:-:S04]  /*0e40*/  IADD3 R4, P1, PT, R4, UR6, RZ ;  /* 0x0000000604047c10 */ /* 0x004fc8000ff3e0ff */
[----:B------:R-:W-:-:S07]  /*0e50*/  IADD3.X R5, PT, PT, R5, UR7, RZ, P1, !PT ;  /* 0x0000000705057c10 */ /* 0x000fce0008ffe4ff */
[----:B-1----:R-:W-:Y:S05]  /*0e60*/  @!P0 BRA `(.L_x_27) ;  /* 0x0000000400408947 */ /* 0x002fea0003800000 */
[----:B------:R-:W-:Y:S01]  /*0e70*/  LOP3.LUT R7, R6, 0x7ffffff8, RZ, 0xc0, !PT ;  /* 0x7ffffff806077812 */ /* 0x000fe200078ec0ff */
[----:B------:R-:W0:Y:S01]  /*0e80*/  LDCU UR4, c[0x0][0x388] ;  /* 0x00007100ff0477ac */ /* 0x000e220008000800 */
[----:B------:R-:W-:-:S07]  /*0e90*/  MOV R6, RZ ;  /* 0x000000ff00067202 */ /* 0x000fce0000000f00 */
.L_x_30:
[----:B-1----:R-:W-:-:S04]  /*0ea0*/  LEA R13, R6, R0, 0x7 ;  /* 0x00000000060d7211 */ /* 0x002fc800078e38ff */
[----:B------:R-:W-:-:S13]  /*0eb0*/  ISETP.GE.AND P0, PT, R13, UR12, PT ;  /* 0x0000000c0d007c0c */ /* 0x000fda000bf06270 */
[C---:B------:R-:W-:Y:S01]  /*0ec0*/  @!P0 IMAD.WIDE.U32 R14, R13.reuse, 0x4, R2 ;  /* 0x000000040d0e8825 */ /* 0x040fe200078e0002 */
[----:B------:R-:W1:Y:S03]  /*0ed0*/  @!P0 LDC R21, c[0x0][0x388] ;  /* 0x0000e200ff158b82 */ /* 0x000e660000000800 */
[C---:B------:R-:W-:Y:S02]  /*0ee0*/  @!P0 IMAD.WIDE.U32 R18, R13.reuse, 0x4, R4 ;  /* 0x000000040d128825 */ /* 0x040fe400078e0004 */
[----:B------:R-:W2:Y:S04]  /*0ef0*/  @!P0 LDG.E R14, desc[UR20][R14.64] ;  /* 0x000000140e0e8981 */ /* 0x000ea8000c1e1900 */
[----:B------:R3:W2:Y:S01]  /*0f00*/  @!P0 LDG.E R19, desc[UR20][R18.64] ;  /* 0x0000001412138981 */ /* 0x0006a2000c1e1900 */
[----:B------:R-:W-:-:S02]  /*0f10*/  IADD3 R23, PT, PT, R13, 0x80, RZ ;  /* 0x000000800d177810 */ /* 0x000fc40007ffe0ff */
[----:B------:R-:W-:Y:S02]  /*0f20*/  MOV R16, 0x4 ;  /* 0x0000000400107802 */ /* 0x000fe40000000f00 */
[C---:B------:R-:W-:Y:S01]  /*0f30*/  ISETP.GE.AND P1, PT, R23.reuse, UR12, PT ;  /* 0x0000000c17007c0c */ /* 0x040fe2000bf26270 */
[----:B------:R-:W-:-:S04]  /*0f40*/  IMAD.WIDE R10, R23, 0x4, R4 ;  /* 0x00000004170a7825 */ /* 0x000fc800078e0204 */
[----:B------:R-:W-:-:S08]  /*0f50*/  @!P0 IMAD.WIDE.U32 R16, R13, R16, UR16 ;  /* 0x000000100d108e25 */ /* 0x000fd0000f8e0010 */
[----:B---3--:R-:W3:Y:S01]  /*0f60*/  @!P1 LDC R18, c[0x0][0x388] ;  /* 0x0000e200ff129b82 */ /* 0x008ee20000000800 */
[----:B--2---:R-:W-:-:S04]  /*0f70*/  @!P0 FADD R8, R14, -R19 ;  /* 0x800000130e088221 */ /* 0x004fc80000000000 */
[----:B-1----:R-:W-:Y:S01]  /*0f80*/  @!P0 FFMA R21, R8, R21, R19 ;  /* 0x0000001508158223 */ /* 0x002fe20000000013 */
[----:B------:R-:W-:-:S04]  /*0f90*/  IMAD.WIDE R8, R23, 0x4, R2 ;  /* 0x0000000417087825 */ /* 0x000fc800078e0202 */
[----:B------:R1:W-:Y:S04]  /*0fa0*/  @!P0 STG.E desc[UR20][R16.64], R21 ;  /* 0x0000001510008986 */ /* 0x0003e8000c101914 */
[----:B------:R-:W2:Y:S04]  /*0fb0*/  @!P1 LDG.E R12, desc[UR20][R8.64] ;  /* 0x00000014080c9981 */ /* 0x000ea8000c1e1900 */
[----:B------:R-:W2:Y:S01]  /*0fc0*/  @!P1 LDG.E R19, desc[UR20][R10.64] ;  /* 0x000000140a139981 */ /* 0x000ea2000c1e1900 */
[----:B------:R-:W-:-:S04]  /*0fd0*/  IADD3 R14, PT, PT, R13, 0x100, RZ ;  /* 0x000001000d0e7810 */ /* 0x000fc80007ffe0ff */
[----:B------:R-:W-:Y:S01]  /*0fe0*/  ISETP.GE.AND P0, PT, R14, UR12, PT ;  /* 0x0000000c0e007c0c */ /* 0x000fe2000bf06270 */
[----:B------:R-:W-:-:S05]  /*0ff0*/  HFMA2 R14, -RZ, RZ, 0, 2.384185791015625e-07 ;  /* 0x00000004ff0e7431 */ /* 0x000fca00000001ff */
[----:B------:R-:W-:-:S04]  /*1000*/  IMAD.WIDE R14, R23, R14, UR16 ;  /* 0x00000010170e7e25 */ /* 0x000fc8000f8e020e */
[----:B--2---:R-:W-:-:S04]  /*1010*/  @!P1 FADD R12, R12, -R19 ;  /* 0x800000130c0c9221 */ /* 0x004fc80000000000 */
[----:B---3--:R-:W-:Y:S02]  /*1020*/  @!P1 FFMA R19, R12, R18, R19 ;  /* 0x000000120c139223 */ /* 0x008fe40000000013 */
[----:B------:R-:W2:Y:S03]  /*1030*/  @!P0 LDC R18, c[0x0][0x388] ;  /* 0x0000e200ff128b82 */ /* 0x000ea60000000800 */
[----:B------:R-:W-:Y:S04]  /*1040*/  @!P1 STG.E desc[UR20][R14.64], R19 ;  /* 0x000000130e009986 */ /* 0x000fe8000c101914 */
[----:B------:R-:W3:Y:S04]  /*1050*/  @!P0 LDG.E R12, desc[UR20][R8.64+0x200] ;  /* 0x00020014080c8981 */ /* 0x000ee8000c1e1900 */
[----:B-1----:R-:W3:Y:S01]  /*1060*/  @!P0 LDG.E R17, desc[UR20][R10.64+0x200] ;  /* 0x000200140a118981 */ /* 0x002ee2000c1e1900 */
[----:B------:R-:W-:-:S04]  /*1070*/  IADD3 R16, PT, PT, R13, 0x180, RZ ;  /* 0x000001800d107810 */ /* 0x000fc80007ffe0ff */
[----:B------:R-:W-:Y:S01]  /*1080*/  ISETP.GE.AND P1, PT, R16, UR12, PT ;  /* 0x0000000c10007c0c */ /* 0x000fe2000bf26270 */
[----:B---3--:R-:W-:-:S04]  /*1090*/  @!P0 FADD R12, R12, -R17 ;  /* 0x800000110c0c8221 */ /* 0x008fc80000000000 */
[----:B--2---:R-:W-:-:S08]  /*10a0*/  @!P0 FFMA R17, R12, R18, R17 ;  /* 0x000000120c118223 */ /* 0x004fd00000000011 */
[----:B------:R-:W1:Y:S01]  /*10b0*/  @!P1 LDC R18, c[0x0][0x388] ;  /* 0x0000e200ff129b82 */ /* 0x000e620000000800 */
[----:B------:R2:W-:Y:S04]  /*10c0*/  @!P0 STG.E desc[UR20][R14.64+0x200], R17 ;  /* 0x000200110e008986 */ /* 0x0005e8000c101914 */
[----:B------:R-:W3:Y:S04]  /*10d0*/  @!P1 LDG.E R12, desc[UR20][R8.64+0x400] ;  /* 0x00040014080c9981 */ /* 0x000ee8000c1e1900 */
[----:B------:R-:W3:Y:S01]  /*10e0*/  @!P1 LDG.E R21, desc[UR20][R10.64+0x400] ;  /* 0x000400140a159981 */ /* 0x000ee2000c1e1900 */
[----:B------:R-:W-:-:S04]  /*10f0*/  IADD3 R16, PT, PT, R13, 0x200, RZ ;  /* 0x000002000d107810 */ /* 0x000fc80007ffe0ff */
[----:B------:R-:W-:-:S13]  /*1100*/  ISETP.GE.AND P0, PT, R16, UR12, PT ;  /* 0x0000000c10007c0c */ /* 0x000fda000bf06270 */
[----:B--2---:R-:W2:Y:S01]  /*1110*/  @!P0 LDC R17, c[0x0][0x388] ;  /* 0x0000e200ff118b82 */ /* 0x004ea20000000800 */
[----:B---3--:R-:W-:-:S04]  /*1120*/  @!P1 FADD R12, R12, -R21 ;  /* 0x800000150c0c9221 */ /* 0x008fc80000000000 */
[----:B-1----:R-:W-:-:S05]  /*1130*/  @!P1 FFMA R21, R12, R18, R21 ;  /* 0x000000120c159223 */ /* 0x002fca0000000015 */
[----:B------:R1:W-:Y:S04]  /*1140*/  @!P1 STG.E desc[UR20][R14.64+0x400], R21 ;  /* 0x000400150e009986 */ /* 0x0003e8000c101914 */
[----:B------:R-:W3:Y:S04]  /*1150*/  @!P0 LDG.E R12, desc[UR20][R8.64+0x600] ;  /* 0x00060014080c8981 */ /* 0x000ee8000c1e1900 */
[----:B------:R-:W3:Y:S01]  /*1160*/  @!P0 LDG.E R19, desc[UR20][R10.64+0x600] ;  /* 0x000600140a138981 */ /* 0x000ee2000c1e1900 */
[----:B------:R-:W-:-:S04]  /*1170*/  IADD3 R16, PT, PT, R13, 0x280, RZ ;  /* 0x000002800d107810 */ /* 0x000fc80007ffe0ff */
[----:B------:R-:W-:-:S13]  /*1180*/  ISETP.GE.AND P1, PT, R16, UR12, PT ;  /* 0x0000000c10007c0c */ /* 0x000fda000bf26270 */
[----:B------:R-:W4:Y:S01]  /*1190*/  @!P1 LDC R18, c[0x0][0x388] ;  /* 0x0000e200ff129b82 */ /* 0x000f220000000800 */
[----:B---3--:R-:W-:-:S04]  /*11a0*/  @!P0 FADD R12, R12, -R19 ;  /* 0x800000130c0c8221 */ /* 0x008fc80000000000 */
[----:B--2---:R-:W-:-:S05]  /*11b0*/  @!P0 FFMA R19, R12, R17, R19 ;  /* 0x000000110c138223 */ /* 0x004fca0000000013 */
[----:B------:R2:W-:Y:S04]  /*11c0*/  @!P0 STG.E desc[UR20][R14.64+0x600], R19 ;  /* 0x000600130e008986 */ /* 0x0005e8000c101914 */
[----:B------:R-:W3:Y:S04]  /*11d0*/  @!P1 LDG.E R12, desc[UR20][R8.64+0x800] ;  /* 0x00080014080c9981 */ /* 0x000ee8000c1e1900 */
[----:B------:R-:W3:Y:S01]  /*11e0*/  @!P1 LDG.E R17, desc[UR20][R10.64+0x800] ;  /* 0x000800140a119981 */ /* 0x000ee2000c1e1900 */
[----:B------:R-:W-:-:S04]  /*11f0*/  IADD3 R16, PT, PT, R13, 0x300, RZ ;  /* 0x000003000d107810 */ /* 0x000fc80007ffe0ff */
[----:B------:R-:W-:-:S13]  /*1200*/  ISETP.GE.AND P0, PT, R16, UR12, PT ;  /* 0x0000000c10007c0c */ /* 0x000fda000bf06270 */
[----:B------:R-:W5:Y:S01]  /*1210*/  @!P0 LDC R16, c[0x0][0x388] ;  /* 0x0000e200ff108b82 */ /* 0x000f620000000800 */
[----:B---3--:R-:W-:-:S04]  /*1220*/  @!P1 FADD R12, R12, -R17 ;  /* 0x800000110c0c9221 */ /* 0x008fc80000000000 */
[----:B----4-:R-:W-:-:S05]  /*1230*/  @!P1 FFMA R17, R12, R18, R17 ;  /* 0x000000120c119223 */ /* 0x010fca0000000011 */
[----:B------:R2:W-:Y:S04]  /*1240*/  @!P1 STG.E desc[UR20][R14.64+0x800], R17 ;  /* 0x000800110e009986 */ /* 0x0005e8000c101914 */
[----:B------:R-:W3:Y:S04]  /*1250*/  @!P0 LDG.E R12, desc[UR20][R8.64+0xa00] ;  /* 0x000a0014080c8981 */ /* 0x000ee8000c1e1900 */
[----:B-1----:R-:W3:Y:S01]  /*1260*/  @!P0 LDG.E R21, desc[UR20][R10.64+0xa00] ;  /* 0x000a00140a158981 */ /* 0x002ee2000c1e1900 */
[----:B------:R-:W-:Y:S01]  /*1270*/  IADD3 R13, PT, PT, R13, 0x380, RZ ;  /* 0x000003800d0d7810 */ /* 0x000fe20007ffe0ff */
[----:B------:R-:W-:Y:S01]  /*1280*/  BSSY.RECONVERGENT B0, `(.L_x_28) ;  /* 0x000000d000007945 */ /* 0x000fe20003800200 */
[----:B------:R-:W-:-:S04]  /*1290*/  IADD3 R6, PT, PT, R6, 0x8, RZ ;  /* 0x0000000806067810 */ /* 0x000fc80007ffe0ff */
[----:B------:R-:W-:Y:S01]  /*12a0*/  ISETP.NE.AND P1, PT, R6, R7, PT ;  /* 0x000000070600720c */ /* 0x000fe20003f25270 */
[----:B---3--:R-:W-:-:S04]  /*12b0*/  @!P0 FADD R12, R12, -R21 ;  /* 0x800000150c0c8221 */ /* 0x008fc80000000000 */
[----:B-----5:R-:W-:-:S05]  /*12c0*/  @!P0 FFMA R21, R12, R16, R21 ;  /* 0x000000100c158223 */ /* 0x020fca0000000015 */
[----:B------:R2:W-:Y:S01]  /*12d0*/  @!P0 STG.E desc[UR20][R14.64+0xa00], R21 ;  /* 0x000a00150e008986 */ /* 0x0005e2000c101914 */
[----:B------:R-:W-:-:S13]  /*12e0*/  ISETP.GE.AND P0, PT, R13, UR12, PT ;  /* 0x0000000c0d007c0c */ /* 0x000fda000bf06270 */
[----:B--2---:R-:W-:Y:S05]  /*12f0*/  @P0 BRA `(.L_x_29) ;  /* 0x0000000000140947 */ /* 0x004fea0003800000 */
[----:B------:R-:W2:Y:S04]  /*1300*/  LDG.E R8, desc[UR20][R8.64+0xc00] ;  /* 0x000c001408087981 */ /* 0x000ea8000c1e1900 */
[----:B------:R-:W2:Y:S02]  /*1310*/  LDG.E R11, desc[UR20][R10.64+0xc00] ;  /* 0x000c00140a0b7981 */ /* 0x000ea4000c1e1900 */
[----:B--2---:R-:W-:-:S04]  /*1320*/  FADD R12, R8, -R11 ;  /* 0x8000000b080c7221 */ /* 0x004fc80000000000 */
[----:B0-----:R-:W-:-:S05]  /*1330*/  FFMA R13, R12, UR4, R11 ;  /* 0x000000040c0d7c23 */ /* 0x001fca000800000b */
[----:B------:R1:W-:Y:S02]  /*1340*/  STG.E desc[UR20][R14.64+0xc00], R13 ;  /* 0x000c000d0e007986 */ /* 0x0003e4000c101914 */
.L_x_29:
[----:B0-----:R-:W-:Y:S05]  /*1350*/  BSYNC.RECONVERGENT B0 ;  /* 0x0000000000007941 */ /* 0x001fea0003800200 */
.L_x_28:
[----:B------:R-:W-:Y:S05]  /*1360*/  @P1 BRA `(.L_x_30) ;  /* 0xfffffff800cc1947 */ /* 0x000fea000383ffff */
.L_x_27:
[----:B------:R-:W-:-:S13]  /*1370*/  ISETP.NE.AND P0, PT, R22, RZ, PT ;  /* 0x000000ff1600720c */ /* 0x000fda0003f05270 */
[----:B------:R-:W-:Y:S05]  /*1380*/  @!P0 EXIT ;  /* 0x000000000000894d */ /* 0x000fea0003800000 */
[----:B------:R-:W0:Y:S01]  /*1390*/  LDC R6, c[0x0][0x384] ;  /* 0x0000e100ff067b82 */ /* 0x000e220000000800 */
[----:B------:R-:W-:Y:S02]  /*13a0*/  ISETP.GE.U32.AND P1, PT, R22, 0x4, PT ;  /* 0x000000041600780c */ /* 0x000fe40003f26070 */
[----:B0-----:R-:W-:-:S04]  /*13b0*/  LOP3.LUT R20, R6, 0x3, RZ, 0xc0, !PT ;  /* 0x0000000306147812 */ /* 0x001fc800078ec0ff */
[----:B------:R-:W-:-:S07]  /*13c0*/  ISETP.NE.AND P0, PT, R20, RZ, PT ;  /* 0x000000ff1400720c */ /* 0x000fce0003f05270 */
[----:B------:R-:W-:Y:S06]  /*13d0*/  @!P1 BRA `(.L_x_31) ;  /* 0x0000000000c49947 */ /* 0x000fec0003800000 */
[----:B------:R-:W-:-:S04]  /*13e0*/  LEA R9, R7, R0, 0x7 ;  /* 0x0000000007097211 */ /* 0x000fc800078e38ff */
[----:B------:R-:W-:-:S13]  /*13f0*/  ISETP.GE.AND P1, PT, R9, UR12, PT ;  /* 0x0000000c09007c0c */ /* 0x000fda000bf26270 */
[C---:B-1----:R-:W-:Y:S01]  /*1400*/  @!P1 IMAD.WIDE R12, R9.reuse, 0x4, R2 ;  /* 0x00000004090c9825 */ /* 0x042fe200078e0202 */
[----:B------:R-:W0:Y:S03]  /*1410*/  @!P1 LDC R21, c[0x0][0x388] ;  /* 0x0000e200ff159b82 */ /* 0x000e260000000800 */
[C---:B------:R-:W-:Y:S02]  /*1420*/  @!P1 IMAD.WIDE R14, R9.reuse, 0x4, R4 ;  /* 0x00000004090e9825 */ /* 0x040fe400078e0204 */
[----:B------:R-:W2:Y:S04]  /*1430*/  @!P1 LDG.E R12, desc[UR20][R12.64] ;  /* 0x000000140c0c9981 */ /* 0x000ea8000c1e1900 */
[----:B------:R1:W2:Y:S01]  /*1440*/  @!P1 LDG.E R15, desc[UR20][R14.64] ;  /* 0x000000140e0f9981 */ /* 0x0002a2000c1e1900 */
[----:B------:R-:W-:-:S02]  /*1450*/  IADD3 R23, PT, PT, R9, 0x80, RZ ;  /* 0x0000008009177810 */ /* 0x000fc40007ffe0ff */
[----:B------:R-:W-:Y:S02]  /*1460*/  MOV R10, 0x4 ;  /* 0x00000004000a7802 */ /* 0x000fe40000000f00 */
[----:B------:R-:W-:-:S03]  /*1470*/  ISETP.GE.AND P2, PT, R23, UR12, PT ;  /* 0x0000000c17007c0c */ /* 0x000fc6000bf46270 */
[----:B------:R-:W-:-:S10]  /*1480*/  @!P1 IMAD.WIDE R10, R9, R10, UR16 ;  /* 0x00000010090a9e25 */ /* 0x000fd4000f8e020a */
[C---:B------:R-:W-:Y:S01]  /*1490*/  @!P2 IMAD.WIDE R16, R23.reuse, 0x4, R2 ;  /* 0x000000041710a825 */ /* 0x040fe200078e0202 */
[----:B-1----:R-:W1:Y:S03]  /*14a0*/  @!P2 LDC R14, c[0x0][0x388] ;  /* 0x0000e200ff0eab82 */ /* 0x002e660000000800 */
[----:B------:R-:W-:-:S04]  /*14b0*/  @!P2 IMAD.WIDE R18, R23, 0x4, R4 ;  /* 0x000000041712a825 */ /* 0x000fc800078e0204 */
[----:B--2---:R-:W-:-:S04]  /*14c0*/  @!P1 FADD R8, R12, -R15 ;  /* 0x8000000f0c089221 */ /* 0x004fc80000000000 */
[----:B0-----:R-:W-:-:S05]  /*14d0*/  @!P1 FFMA R21, R8, R21, R15 ;  /* 0x0000001508159223 */ /* 0x001fca000000000f */
[----:B------:R0:W-:Y:S04]  /*14e0*/  @!P1 STG.E desc[UR20][R10.64], R21 ;  /* 0x000000150a009986 */ /* 0x0001e8000c101914 */
[----:B------:R-:W2:Y:S04]  /*14f0*/  @!P2 LDG.E R16, desc[UR20][R16.64] ;  /* 0x000000141010a981 */ /* 0x000ea8000c1e1900 */
[----:B------:R-:W2:Y:S01]  /*1500*/  @!P2 LDG.E R19, desc[UR20][R18.64] ;  /* 0x000000141213a981 */ /* 0x000ea2000c1e1900 */
[----:B------:R-:W-:Y:S01]  /*1510*/  IADD3 R25, PT, PT, R9, 0x100, RZ ;  /* 0x0000010009197810 */ /* 0x000fe20007ffe0ff */
[----:B------:R-:W-:-:S03]  /*1520*/  HFMA2 R12, -RZ, RZ, 0, 2.384185791015625e-07 ;  /* 0x00000004ff0c7431 */ /* 0x000fc600000001ff */
[----:B------:R-:W-:Y:S02]  /*1530*/  ISETP.GE.AND P1, PT, R25, UR12, PT ;  /* 0x0000000c19007c0c */ /* 0x000fe4000bf26270 */
[----:B------:R-:W-:-:S11]  /*1540*/  @!P2 IMAD.WIDE R12, R23, R12, UR16 ;  /* 0x00000010170cae25 */ /* 0x000fd6000f8e020c */
[----:B0-----:R-:W-:-:S04]  /*1550*/  @!P1 IMAD.WIDE R10, R25, 0x4, R4 ;  /* 0x00000004190a9825 */ /* 0x001fc800078e0204 */
[----:B--2---:R-:W-:-:S04]  /*1560*/  @!P2 FADD R8, R16, -R19 ;  /* 0x800000131008a221 */ /* 0x004fc80000000000 */
[----:B-1----:R-:W-:Y:S01]  /*1570*/  @!P2 FFMA R23, R8, R14, R19 ;  /* 0x0000000e0817a223 */ /* 0x002fe20000000013 */
[----:B------:R-:W-:Y:S01]  /*1580*/  @!P1 IMAD.WIDE R14, R25, 0x4, R2 ;  /* 0x00000004190e9825 */ /* 0x000fe200078e0202 */
[----:B------:R-:W0:Y:S03]  /*1590*/  @!P1 LDC R19, c[0x0][0x388] ;  /* 0x0000e200ff139b82 */ /* 0x000e260000000800 */
[----:B------:R1:W-:Y:S04]  /*15a0*/  @!P2 STG.E desc[UR20][R12.64], R23 ;  /* 0x000000170c00a986 */ /* 0x0003e8000c101914 */
[----:B------:R2:W3:Y:S04]  /*15b0*/  @!P1 LDG.E R14, desc[UR20][R14.64] ;  /* 0x000000140e0e9981 */ /* 0x0004e8000c1e1900 */
[----:B------:R-:W3:Y:S01]  /*15c0*/  @!P1 LDG.E R11, desc[UR20][R10.64] ;  /* 0x000000140a0b9981 */ /* 0x000ee2000c1e1900 */
[----:B------:R-:W-:-:S02]  /*15d0*/  IADD3 R21, PT, PT, R9, 0x180, RZ ;  /* 0x0000018009157810 */ /* 0x000fc40007ffe0ff */
[----:B------:R-:W-:Y:S02]  /*15e0*/  MOV R8, 0x4 ;  /* 0x0000000400087802 */ /* 0x000fe40000000f00 */
[----:B------:R-:W-:-:S03]  /*15f0*/  ISETP.GE.AND P2, PT, R21, UR12, PT ;  /* 0x0000000c15007c0c */ /* 0x000fc6000bf46270 */
[----:B------:R-:W-:-:S10]  /*1600*/  @!P1 IMAD.WIDE R8, R25, R8, UR16 ;  /* 0x0000001019089e25 */ /* 0x000fd4000f8e0208 */
[----:B-1----:R-:W-:Y:S01]  /*1610*/  @!P2 IMAD.WIDE R12, R21, 0x4, R4 ;  /* 0x00000004150ca825 */ /* 0x002fe200078e0204 */
[----:B--2---:R-:W1:Y:S03]  /*1620*/  @!P2 LDC R15, c[0x0][0x388] ;  /* 0x0000e200ff0fab82 */ /* 0x004e660000000800 */
[----:B---3--:R-:W-:-:S04]  /*1630*/  @!P1 FADD R16, R14, -R11 ;  /* 0x8000000b0e109221 */ /* 0x008fc80000000000 */
[----:B0-----:R-:W-:Y:S01]  /*1640*/  @!P1 FFMA R19, R16, R19, R11 ;  /* 0x0000001310139223 */ /* 0x001fe2000000000b */
[----:B------:R-:W-:-:S04]  /*1650*/  @!P2 IMAD.WIDE R16, R21, 0x4, R2 ;  /* 0x000000041510a825 */ /* 0x000fc800078e0202 */
[----:B------:R0:W-:Y:S04]  /*1660*/  @!P1 STG.E desc[UR20][R8.64], R19 ;  /* 0x0000001308009986 */ /* 0x0001e8000c101914 */
[----:B------:R-:W2:Y:S04]  /*1670*/  @!P2 LDG.E R16, desc[UR20][R16.64] ;  /* 0x000000141010a981 */ /* 0x000ea8000c1e1900 */
[----:B------:R-:W2:Y:S01]  /*1680*/  @!P2 LDG.E R13, desc[UR20][R12.64] ;  /* 0x000000140c0da981 */ /* 0x000ea2000c1e1900 */
[----:B------:R-:W-:Y:S01]  /*1690*/  HFMA2 R10, -RZ, RZ, 0, 2.384185791015625e-07 ;  /* 0x00000004ff0a7431 */ /* 0x000fe200000001ff */
[----:B------:R-:W-:-:S04]  /*16a0*/  IADD3 R7, PT, PT, R7, 0x4, RZ ;  /* 0x0000000407077810 */ /* 0x000fc80007ffe0ff */
[----:B------:R-:W-:-:S04]  /*16b0*/  @!P2 IMAD.WIDE R10, R21, R10, UR16 ;  /* 0x00000010150aae25 */ /* 0x000fc8000f8e020a */
[----:B--2---:R-:W-:-:S04]  /*16c0*/  @!P2 FADD R14, R16, -R13 ;  /* 0x8000000d100ea221 */ /* 0x004fc80000000000 */
[----:B-1----:R-:W-:-:S05]  /*16d0*/  @!P2 FFMA R15, R14, R15, R13 ;  /* 0x0000000f0e0fa223 */ /* 0x002fca000000000d */
[----:B------:R0:W-:Y:S02]  /*16e0*/  @!P2 STG.E desc[UR20][R10.64], R15 ;  /* 0x0000000f0a00a986 */ /* 0x0001e4000c101914 */
.L_x_31:
[----:B------:R-:W-:Y:S05]  /*16f0*/  @!P0 EXIT ;  /* 0x000000000000894d */ /* 0x000fea0003800000 */
[----:B------:R-:W-:Y:S02]  /*1700*/  ISETP.NE.AND P0, PT, R20, 0x1, PT ;  /* 0x000000011400780c */ /* 0x000fe40003f05270 */
[----:B------:R-:W-:-:S04]  /*1710*/  LOP3.LUT R6, R6, 0x1, RZ, 0xc0, !PT ;  /* 0x0000000106067812 */ /* 0x000fc800078ec0ff */
[----:B------:R-:W-:-:S07]  /*1720*/  ISETP.NE.U32.AND P2, PT, R6, 0x1, PT ;  /* 0x000000010600780c */ /* 0x000fce0003f45070 */
[----:B------:R-:W-:Y:S06]  /*1730*/  @!P0 BRA `(.L_x_32) ;  /* 0x0000000000648947 */ /* 0x000fec0003800000 */
[----:B-1----:R-:W-:-:S04]  /*1740*/  LEA R13, R7, R0, 0x7 ;  /* 0x00000000070d7211 */ /* 0x002fc800078e38ff */
[----:B------:R-:W-:-:S13]  /*1750*/  ISETP.GE.AND P0, PT, R13, UR12, PT ;  /* 0x0000000c0d007c0c */ /* 0x000fda000bf06270 */
[C---:B0-----:R-:W-:Y:S01]  /*1760*/  @!P0 IMAD.WIDE R8, R13.reuse, 0x4, R2 ;  /* 0x000000040d088825 */ /* 0x041fe200078e0202 */
[----:B------:R-:W0:Y:S03]  /*1770*/  @!P0 LDC R19, c[0x0][0x388] ;  /* 0x0000e200ff138b82 */ /* 0x000e260000000800 */
[C---:B------:R-:W-:Y:S02]  /*1780*/  @!P0 IMAD.WIDE R10, R13.reuse, 0x4, R4 ;  /* 0x000000040d0a8825 */ /* 0x040fe400078e0204 */
[----:B------:R-:W2:Y:S04]  /*1790*/  @!P0 LDG.E R8, desc[UR20][R8.64] ;  /* 0x0000001408088981 */ /* 0x000ea8000c1e1900 */
[----:B------:R-:W2:Y:S01]  /*17a0*/  @!P0 LDG.E R11, desc[UR20][R10.64] ;  /* 0x000000140a0b8981 */ /* 0x000ea2000c1e1900 */
[----:B------:R-:W-:-:S02]  /*17b0*/  IADD3 R21, PT, PT, R13, 0x80, RZ ;  /* 0x000000800d157810 */ /* 0x000fc40007ffe0ff */
[----:B------:R-:W-:Y:S02]  /*17c0*/  MOV R12, 0x4 ;  /* 0x00000004000c7802 */ /* 0x000fe40000000f00 */
[----:B------:R-:W-:-:S03]  /*17d0*/  ISETP.GE.AND P1, PT, R21, UR12, PT ;  /* 0x0000000c15007c0c */ /* 0x000fc6000bf26270 */
[----:B------:R-:W-:-:S10]  /*17e0*/  @!P0 IMAD.WIDE R12, R13, R12, UR16 ;  /* 0x000000100d0c8e25 */ /* 0x000fd4000f8e020c */
[----:B------:R-:W-:-:S04]  /*17f0*/  @!P1 IMAD.WIDE R14, R21, 0x4, R2 ;  /* 0x00000004150e9825 */ /* 0x000fc800078e0202 */
[----:B------:R-:W-:-:S04]  /*1800*/  @!P1 IMAD.WIDE R16, R21, 0x4, R4 ;  /* 0x0000000415109825 */ /* 0x000fc800078e0204 */
[----:B--2---:R-:W-:-:S04]  /*1810*/  @!P0 FADD R6, R8, -R11 ;  /* 0x8000000b08068221 */ /* 0x004fc80000000000 */
[----:B0-----:R-:W-:Y:S02]  /*1820*/  @!P0 FFMA R19, R6, R19, R11 ;  /* 0x0000001306138223 */ /* 0x001fe4000000000b */
[----:B------:R-:W0:Y:S03]  /*1830*/  @!P1 LDC R11, c[0x0][0x388] ;  /* 0x0000e200ff0b9b82 */ /* 0x000e260000000800 */
[----:B------:R2:W-:Y:S04]  /*1840*/  @!P0 STG.E desc[UR20][R12.64], R19 ;  /* 0x000000130c008986 */ /* 0x0005e8000c101914 */
[----:B------:R-:W3:Y:S04]  /*1850*/  @!P1 LDG.E R14, desc[UR20][R14.64] ;  /* 0x000000140e0e9981 */ /* 0x000ee8000c1e1900 */
[----:B------:R-:W3:Y:S01]  /*1860*/  @!P1 LDG.E R17, desc[UR20][R16.64] ;  /* 0x0000001410119981 */ /* 0x000ee2000c1e1900 */
[----:B------:R-:W-:Y:S01]  /*1870*/  HFMA2 R8, -RZ, RZ, 0, 2.384185791015625e-07 ;  /* 0x00000004ff087431 */ /* 0x000fe200000001ff */
[----:B------:R-:W-:-:S04]  /*1880*/  IADD3 R7, PT, PT, R7, 0x2, RZ ;  /* 0x0000000207077810 */ /* 0x000fc80007ffe0ff */
[----:B------:R-:W-:-:S04]  /*1890*/  @!P1 IMAD.WIDE R8, R21, R8, UR16 ;  /* 0x0000001015089e25 */ /* 0x000fc8000f8e0208 */
[----:B---3--:R-:W-:-:S04]  /*18a0*/  @!P1 FADD R6, R14, -R17 ;  /* 0x800000110e069221 */ /* 0x008fc80000000000 */
[----:B0-----:R-:W-:-:S05]  /*18b0*/  @!P1 FFMA R11, R6, R11, R17 ;  /* 0x0000000b060b9223 */ /* 0x001fca0000000011 */
[----:B------:R2:W-:Y:S02]  /*18c0*/  @!P1 STG.E desc[UR20][R8.64], R11 ;  /* 0x0000000b08009986 */ /* 0x0005e4000c101914 */
.L_x_32:
[----:B------:R-:W-:Y:S05]  /*18d0*/  @P2 EXIT ;  /* 0x000000000000294d */ /* 0x000fea0003800000 */
[----:B------:R-:W-:-:S04]  /*18e0*/  LEA R7, R7, R0, 0x7 ;  /* 0x0000000007077211 */ /* 0x000fc800078e38ff */
[----:B------:R-:W-:-:S13]  /*18f0*/  ISETP.GE.AND P0, PT, R7, UR12, PT ;  /* 0x0000000c07007c0c */ /* 0x000fda000bf06270 */
[----:B------:R-:W-:Y:S05]  /*1900*/  @P0 EXIT ;  /* 0x000000000000094d */ /* 0x000fea0003800000 */
[C---:B------:R-:W-:Y:S01]  /*1910*/  IMAD.WIDE R2, R7.reuse, 0x4, R2 ;  /* 0x0000000407027825 */ /* 0x040fe200078e0202 */
[----:B------:R-:W0:Y:S03]  /*1920*/  LDCU UR4, c[0x0][0x388] ;  /* 0x00007100ff0477ac */ /* 0x000e260008000800 */
[----:B------:R-:W-:Y:S02]  /*1930*/  IMAD.WIDE R4, R7, 0x4, R4 ;  /* 0x0000000407047825 */ /* 0x000fe400078e0204 */
[----:B------:R-:W3:Y:S04]  /*1940*/  LDG.E R2, desc[UR20][R2.64] ;  /* 0x0000001402027981 */ /* 0x000ee8000c1e1900 */
[----:B------:R-:W3:Y:S01]  /*1950*/  LDG.E R5, desc[UR20][R4.64] ;  /* 0x0000001404057981 */ /* 0x000ee2000c1e1900 */
[----:B------:R-:W-:-:S05]  /*1960*/  MOV R6, 0x4 ;  /* 0x0000000400067802 */ /* 0x000fca0000000f00 */
[----:B------:R-:W-:-:S04]  /*1970*/  IMAD.WIDE R6, R7, R6, UR16 ;  /* 0x0000001007067e25 */ /* 0x000fc8000f8e0206 */
[----:B---3--:R-:W-:-:S04]  /*1980*/  FADD R0, R2, -R5 ;  /* 0x8000000502007221 */ /* 0x008fc80000000000 */
[----:B0-2---:R-:W-:-:S05]  /*1990*/  FFMA R9, R0, UR4, R5 ;  /* 0x0000000400097c23 */ /* 0x005fca0008000005 */
[----:B------:R-:W-:Y:S01]  /*19a0*/  STG.E desc[UR20][R6.64], R9 ;  /* 0x0000000906007986 */ /* 0x000fe2000c101914 */
[----:B------:R-:W-:Y:S05]  /*19b0*/  EXIT ;  /* 0x000000000000794d */ /* 0x000fea0003800000 */
.L_x_33:
        /* <DEDUP_REMOVED lines=12> */
.L_x_37:


//--------------------- .text._ZN3cub18CUB_300001_SM_10006detail11EmptyKernelIvEEvv --------------------------
	.section	.text._ZN3cub18CUB_300001_SM_10006detail11EmptyKernelIvEEvv,"ax",@progbits
	.align	128
        .global         _ZN3cub18CUB_300001_SM_10006detail11EmptyKernelIvEEvv
        .type           _ZN3cub18CUB_300001_SM_10006detail11EmptyKernelIvEEvv,@function
        .size           _ZN3cub18CUB_300001_SM_10006detail11EmptyKernelIvEEvv,(.L_x_38 - _ZN3cub18CUB_300001_SM_10006detail11EmptyKernelIvEEvv)
        .other          _ZN3cub18CUB_300001_SM_10006detail11EmptyKernelIvEEvv,@"STO_CUDA_ENTRY STV_DEFAULT"
_ZN3cub18CUB_300001_SM_10006detail11EmptyKernelIvEEvv:
.text._ZN3cub18CUB_300001_SM_10006detail11EmptyKernelIvEEvv:
[----:B------:R-:W-:Y:S01]  /*0000*/  LDC R1, c[0x0][0x37c] ;  /* 0x0000df00ff017b82 */ /* 0x000fe20000000800 */
[----:B------:R-:W-:Y:S05]  /*0010*/  EXIT ;  /* 0x000000000000794d */ /* 0x000fea0003800000 */
.L_x_34:
        /* <DEDUP_REMOVED lines=14> */
.L_x_38:


//--------------------- .text._Z6kernelPfS_       --------------------------
	.section	.text._Z6kernelPfS_,"ax",@progbits
	.align	128
        .global         _Z6kernelPfS_
        .type           _Z6kernelPfS_,@function
        .size           _Z6kernelPfS_,(.L_x_39 - _Z6kernelPfS_)
        .other          _Z6kernelPfS_,@"STO_CUDA_ENTRY STV_DEFAULT"
_Z6kernelPfS_:
.text._Z6kernelPfS_:
[----:B------:R-:W-:Y:S01]  /*0000*/  LDC R1, c[0x0][0x37c] ;  /* 0x0000df00ff017b82 */ /* 0x000fe20000000800 */
[----:B------:R-:W0:Y:S01]  /*0010*/  S2R R13, SR_TID.X ;  /* 0x00000000000d7919 */ /* 0x000e220000002100 */
[----:B------:R-:W0:Y:S01]  /*0020*/  LDCU UR4, c[0x0][0x360] ;  /* 0x00006c00ff0477ac */ /* 0x000e220008000800 */
[----:B------:R-:W0:Y:S02]  /*0030*/  S2R R0, SR_CTAID.X ;  /* 0x0000000000007919 */ /* 0x000e240000002500 */
[----:B0-----:R-:W-:-:S05]  /*0040*/  IMAD R13, R0, UR4, R13 ;  /* 0x00000004000d7c24 */ /* 0x001fca000f8e020d */
[----:B------:R-:W-:-:S13]  /*0050*/  ISETP.GT.U32.AND P0, PT, R13, 0x9, PT ;  /* 0x000000090d00780c */ /* 0x000fda0003f04070 */
[----:B------:R-:W-:Y:S05]  /*0060*/  @P0 EXIT ;  /* 0x000000000000094d */ /* 0x000fea0003800000 */
[----:B------:R-:W0:Y:S01]  /*0070*/  LDC.64 R6, c[0x0][0x380] ;  /* 0x0000e000ff067b82 */ /* 0x000e220000000a00 */
[----:B------:R-:W1:Y:S01]  /*0080*/  LDCU.64 UR4, c[0x0][0x358] ;  /* 0x00006b00ff0477ac */ /* 0x000e620008000a00 */
[C---:B------:R-:W-:Y:S02]  /*0090*/  ISETP.NE.AND P0, PT, R13.reuse, RZ, PT ;  /* 0x000000ff0d00720c */ /* 0x040fe40003f05270 */
[----:B------:R-:W-:-:S04]  /*00a0*/  IADD3 R0, PT, PT, R13, -0x1, RZ ;  /* 0xffffffff0d007810 */ /* 0x000fc80007ffe0ff */
[----:B------:R-:W-:Y:S01]  /*00b0*/  SEL R5, R0, 0x9, P0 ;  /* 0x0000000900057807 */ /* 0x000fe20000000000 */
[----:B------:R-:W2:Y:S01]  /*00c0*/  LDC.64 R10, c[0x0][0x388] ;  /* 0x0000e200ff0a7b82 */ /* 0x000ea20000000a00 */
[----:B0-----:R-:W-:-:S04]  /*00d0*/  IMAD.WIDE.U32 R2, R13, 0x4, R6 ;  /* 0x000000040d027825 */ /* 0x001fc800078e0006 */
[----:B------:R-:W-:Y:S02]  /*00e0*/  IMAD.WIDE R6, R5, 0x4, R6 ;  /* 0x0000000405067825 */ /* 0x000fe400078e0206 */
[----:B-1----:R-:W3:Y:S04]  /*00f0*/  LDG.E R2, desc[UR4][R2.64] ;  /* 0x0000000402027981 */ /* 0x002ee8000c1e1900 */
[----:B------:R-:W4:Y:S01]  /*0100*/  LDG.E R7, desc[UR4][R6.64] ;  /* 0x0000000406077981 */ /* 0x000f22000c1e1900 */
[----:B------:R-:W-:Y:S01]  /*0110*/  UMOV UR6, 0x9999999a ;  /* 0x9999999a00067882 */ /* 0x000fe20000000000 */
[----:B------:R-:W-:Y:S01]  /*0120*/  UMOV UR7, 0x3fd99999 ;  /* 0x3fd9999900077882 */ /* 0x000fe20000000000 */
[----:B---3--:R-:W-:Y:S01]  /*0130*/  F2F.F64.F32 R4, R2 ;  /* 0x0000000200047310 */ /* 0x008fe20000201800 */
[----:B----4-:R-:W-:-:S07]  /*0140*/  FADD R0, -R2, R7 ;  /* 0x0000000702007221 */ /* 0x010fce0000000100 */
[----:B------:R-:W0:Y:S02]  /*0150*/  F2F.F64.F32 R8, R0 ;  /* 0x0000000000087310 */ /* 0x000e240000201800 */
[----:B0-----:R-:W-:Y:S01]  /*0160*/  DFMA R4, R8, UR6, R4 ;  /* 0x0000000608047c2b */ /* 0x001fe20008000004 */
[----:B--2---:R-:W-:-:S09]  /*0170*/  IMAD.WIDE.U32 R8, R13, 0x4, R10 ;  /* 0x000000040d087825 */ /* 0x004fd200078e000a */
[----:B------:R-:W0:Y:S02]  /*0180*/  F2F.F32.F64 R5, R4 ;  /* 0x0000000400057310 */ /* 0x000e240000301000 */
[----:B0-----:R-:W-:Y:S01]  /*0190*/  STG.E desc[UR4][R8.64], R5 ;  /* 0x0000000508007986 */ /* 0x001fe2000c101904 */
[----:B------:R-:W-:Y:S05]  /*01a0*/  EXIT ;  /* 0x000000000000794d */ /* 0x000fea0003800000 */
.L_x_35:
        /* <DEDUP_REMOVED lines=13> */
.L_x_39:


//--------------------- .nv.shared.reserved.0     --------------------------
	.section	.nv.shared.reserved.0,"aw",@nobits
	.weak		__nv_reservedSMEM_offset_0_alias
	.size		__nv_reservedSMEM_offset_0_alias, 0, 64
	.other		__nv_reservedSMEM_offset_0_alias,@"STO_CUDA_RESERVED_SHARED STV_DEFAULT"
__nv_reservedSMEM_offset_0_alias:
	.zero		0
	.zero		64


//--------------------- .nv.global                --------------------------
	.section	.nv.global,"aw",@nobits
.nv.global:
	.type		_ZN34_INTERNAL_d063d04a_4_k_cu_e416fd3c6thrust24THRUST_300001_SM_1000_NS3seqE,@object
	.size		_ZN34_INTERNAL_d063d04a_4_k_cu_e416fd3c6thrust24THRUST_300001_SM_1000_NS3seqE,(_ZN34_INTERNAL_d063d04a_4_k_cu_e416fd3c4cuda3std3__48in_placeE - _ZN34_INTERNAL_d063d04a_4_k_cu_e416fd3c6thrust24THRUST_300001_SM_1000_NS3seqE)
_ZN34_INTERNAL_d063d04a_4_k_cu_e416fd3c6thrust24THRUST_300001_SM_1000_NS3seqE:
	.zero		1
	.type		_ZN34_INTERNAL_d063d04a_4_k_cu_e416fd3c4cuda3std3__48in_placeE,@object
	.size		_ZN34_INTERNAL_d063d04a_4_k_cu_e416fd3c4cuda3std3__48in_placeE,(_ZN34_INTERNAL_d063d04a_4_k_cu_e416fd3c4cuda3std6ranges3__45__cpo4sizeE - _ZN34_INTERNAL_d063d04a_4_k_cu_e416fd3c4cuda3std3__48in_placeE)
_ZN34_INTERNAL_d063d04a_4_k_cu_e416fd3c4cuda3std3__48in_placeE:
	.zero		1
	.type		_ZN34_INTERNAL_d063d04a_4_k_cu_e416fd3c4cuda3std6ranges3__45__cpo4sizeE,@object
	.size		_ZN34_INTERNAL_d063d04a_4_k_cu_e416fd3c4cuda3std6ranges3__45__cpo4sizeE,(_ZN34_INTERNAL_d063d04a_4_k_cu_e416fd3c6thrust24THRUST_300001_SM_1000_NS12placeholders2_3E - _ZN34_INTERNAL_d063d04a_4_k_cu_e416fd3c4cuda3std6ranges3__45__cpo4sizeE)
_ZN34_INTERNAL_d063d04a_4_k_cu_e416fd3c4cuda3std6ranges3__45__cpo4sizeE:
	.zero		1
	.type		_ZN34_INTERNAL_d063d04a_4_k_cu_e416fd3c6thrust24THRUST_300001_SM_1000_NS12placeholders2_3E,@object
	.size		_ZN34_INTERNAL_d063d04a_4_k_cu_e416fd3c6thrust24THRUST_300001_SM_1000_NS12placeholders2_3E,(_ZN34_INTERNAL_d063d04a_4_k_cu_e416fd3c4cuda3std3__45__cpo6cbeginE - _ZN34_INTERNAL_d063d04a_4_k_cu_e416fd3c6thrust24THRUST_300001_SM_1000_NS12placeholders2_3E)
_ZN34_INTERNAL_d063d04a_4_k_cu_e416fd3c6thrust24THRUST_300001_SM_1000_NS12placeholders2_3E:
	.zero		1
	.type		_ZN34_INTERNAL_d063d04a_4_k_cu_e416fd3c4cuda3std3__45__cpo6cbeginE,@object
	.size		_ZN34_INTERNAL_d063d04a_4_k_cu_e416fd3c4cuda3std3__45__cpo6cbeginE,(_ZN34_INTERNAL_d063d04a_4_k_cu_e416fd3c4cuda3std6ranges3__45__cpo6cbeginE - _ZN34_INTERNAL_d063d04a_4_k_cu_e416fd3c4cuda3std3__45__cpo6cbeginE)
_ZN34_INTERNAL_d063d04a_4_k_cu_e416fd3c4cuda3std3__45__cpo6cbeginE:
	.zero		1
	.type		_ZN34_INTERNAL_d063d04a_4_k_cu_e416fd3c4cuda3std6ranges3__45__cpo6cbeginE,@object
	.size		_ZN34_INTERNAL_d063d04a_4_k_cu_e416fd3c4cuda3std6ranges3__45__cpo6cbeginE,(_ZN34_INTERNAL_d063d04a_4_k_cu_e416fd3c6thrust24THRUST_300001_SM_1000_NS12placeholders2_7E - _ZN34_INTERNAL_d063d04a_4_k_cu_e416fd3c4cuda3std6ranges3__45__cpo6cbeginE)
_ZN34_INTERNAL_d063d04a_4_k_cu_e416fd3c4cuda3std6ranges3__45__cpo6cbeginE:
	.zero		1
	.type		_ZN34_INTERNAL_d063d04a_4_k_cu_e416fd3c6thrust24THRUST_300001_SM_1000_NS12placeholders2_7E,@object
	.size		_ZN34_INTERNAL_d063d04a_4_k_cu_e416fd3c6thrust24THRUST_300001_SM_1000_NS12placeholders2_7E,(_ZN34_INTERNAL_d063d04a_4_k_cu_e416fd3c4cuda3std3__45__cpo7crbeginE - _ZN34_INTERNAL_d063d04a_4_k_cu_e416fd3c6thrust24THRUST_300001_SM_1000_NS12placeholders2_7E)
_ZN34_INTERNAL_d063d04a_4_k_cu_e416fd3c6thrust24THRUST_300001_SM_1000_NS12placeholders2_7E:
	.zero		1
	.type		_ZN34_INTERNAL_d063d04a_4_k_cu_e416fd3c4cuda3std3__45__cpo7crbeginE,@object
	.size		_ZN34_INTERNAL_d063d04a_4_k_cu_e416fd3c4cuda3std3__45__cpo7crbeginE,(_ZN34_INTERNAL_d063d04a_4_k_cu_e416fd3c4cuda3std6ranges3__45__cpo4nextE - _ZN34_INTERNAL_d063d04a_4_k_cu_e416fd3c4cuda3std3__45__cpo7crbeginE)
_ZN34_INTERNAL_d063d04a_4_k_cu_e416fd3c4cuda3std3__45__cpo7crbeginE:
	.zero		1
	.type		_ZN34_INTERNAL_d063d04a_4_k_cu_e416fd3c4cuda3std6ranges3__45__cpo4nextE,@object
	.size		_ZN34_INTERNAL_d063d04a_4_k_cu_e416fd3c4cuda3std6ranges3__45__cpo4nextE,(_ZN34_INTERNAL_d063d04a_4_k_cu_e416fd3c4cuda3std6ranges3__45__cpo4swapE - _ZN34_INTERNAL_d063d04a_4_k_cu_e416fd3c4cuda3std6ranges3__45__cpo4nextE)
_ZN34_INTERNAL_d063d04a_4_k_cu_e416fd3c4cuda3std6ranges3__45__cpo4nextE:
	.zero		1
	.type		_ZN34_INTERNAL_d063d04a_4_k_cu_e416fd3c4cuda3std6ranges3__45__cpo4swapE,@object
	.size		_ZN34_INTERNAL_d063d04a_4_k_cu_e416fd3c4cuda3std6ranges3__45__cpo4swapE,(_ZN34_INTERNAL_d063d04a_4_k_cu_e416fd3c6thrust24THRUST_300001_SM_1000_NS8cuda_cub10par_nosyncE - _ZN34_INTERNAL_d063d04a_4_k_cu_e416fd3c4cuda3std6ranges3__45__cpo4swapE)
_ZN34_INTERNAL_d063d04a_4_k_cu_e416fd3c4cuda3std6ranges3__45__cpo4swapE:
	.zero		1
	.type		_ZN34_INTERNAL_d063d04a_4_k_cu_e416fd3c6thrust24THRUST_300001_SM_1000_NS8cuda_cub10par_nosyncE,@object
	.size		_ZN34_INTERNAL_d063d04a_4_k_cu_e416fd3c6thrust24THRUST_300001_SM_1000_NS8cuda_cub10par_nosyncE,(_ZN34_INTERNAL_d063d04a_4_k_cu_e416fd3c6thrust24THRUST_300001_SM_1000_NS12placeholders2_9E - _ZN34_INTERNAL_d063d04a_4_k_cu_e416fd3c6thrust24THRUST_300001_SM_1000_NS8cuda_cub10par_nosyncE)
_ZN34_INTERNAL_d063d04a_4_k_cu_e416fd3c6thrust24THRUST_300001_SM_1000_NS8cuda_cub10par_nosyncE:
	.zero		1
	.type		_ZN34_INTERNAL_d063d04a_4_k_cu_e416fd3c6thrust24THRUST_300001_SM_1000_NS12placeholders2_9E,@object
	.size		_ZN34_INTERNAL_d063d04a_4_k_cu_e416fd3c6thrust24THRUST_300001_SM_1000_NS12placeholders2_9E,(_ZN34_INTERNAL_d063d04a_4_k_cu_e416fd3c4cuda3std3__436_GLOBAL__N__d063d04a_4_k_cu_e416fd3c6ignoreE - _ZN34_INTERNAL_d063d04a_4_k_cu_e416fd3c6thrust24THRUST_300001_SM_1000_NS12placeholders2_9E)
_ZN34_INTERNAL_d063d04a_4_k_cu_e416fd3c6thrust24THRUST_300001_SM_1000_NS12placeholders2_9E:
	.zero		1
	.type		_ZN34_INTERNAL_d063d04a_4_k_cu_e416fd3c4cuda3std3__436_GLOBAL__N__d063d04a_4_k_cu_e416fd3c6ignoreE,@object
	.size		_ZN34_INTERNAL_d063d04a_4_k_cu_e416fd3c4cuda3std3__436_GLOBAL__N__d063d04a_4_k_cu_e416fd3c6ignoreE,(_ZN34_INTERNAL_d063d04a_4_k_cu_e416fd3c4cuda3std6ranges3__45__cpo4dataE - _ZN34_INTERNAL_d063d04a_4_k_cu_e416fd3c4cuda3std3__436_GLOBAL__N__d063d04a_4_k_cu_e416fd3c6ignoreE)
_ZN34_INTERNAL_d063d04a_4_k_cu_e416fd3c4cuda3std3__436_GLOBAL__N__d063d04a_4_k_cu_e416fd3c6ignoreE:
	.zero		1
	.type		_ZN34_INTERNAL_d063d04a_4_k_cu_e416fd3c4cuda3std6ranges3__45__cpo4dataE,@object
	.size		_ZN34_INTERNAL_d063d04a_4_k_cu_e416fd3c4cuda3std6ranges3__45__cpo4dataE,(_ZN34_INTERNAL_d063d04a_4_k_cu_e416fd3c6thrust24THRUST_300001_SM_1000_NS12placeholders2_1E - _ZN34_INTERNAL_d063d04a_4_k_cu_e416fd3c4cuda3std6ranges3__45__cpo4dataE)
_ZN34_INTERNAL_d063d04a_4_k_cu_e416fd3c4cuda3std6ranges3__45__cpo4dataE:
	.zero		1
	.type		_ZN34_INTERNAL_d063d04a_4_k_cu_e416fd3c6thrust24THRUST_300001_SM_1000_NS12placeholders2_1E,@object
	.size		_ZN34_INTERNAL_d063d04a_4_k_cu_e416fd3c6thrust24THRUST_300001_SM_1000_NS12placeholders2_1E,(_ZN34_INTERNAL_d063d04a_4_k_cu_e416fd3c4cuda3std3__45__cpo5beginE - _ZN34_INTERNAL_d063d04a_4_k_cu_e416fd3c6thrust24THRUST_300001_SM_1000_NS12placeholders2_1E)
_ZN34_INTERNAL_d063d04a_4_k_cu_e416fd3c6thrust24THRUST_300001_SM_1000_NS12placeholders2_1E:
	.zero		1
	.type		_ZN34_INTERNAL_d063d04a_4_k_cu_e416fd3c4cuda3std3__45__cpo5beginE,@object
	.size		_ZN34_INTERNAL_d063d04a_4_k_cu_e416fd3c4cuda3std3__45__cpo5beginE,(_ZN34_INTERNAL_d063d04a_4_k_cu_e416fd3c4cuda3std6ranges3__45__cpo5beginE - _ZN34_INTERNAL_d063d04a_4_k_cu_e416fd3c4cuda3std3__45__cpo5beginE)
_ZN34_INTERNAL_d063d04a_4_k_cu_e416fd3c4cuda3std3__45__cpo5beginE:
	.zero		1
	.type		_ZN34_INTERNAL_d063d04a_4_k_cu_e416fd3c4cuda3std6ranges3__45__cpo5beginE,@object
	.size		_ZN34_INTERNAL_d063d04a_4_k_cu_e416fd3c4cuda3std6ranges3__45__cpo5beginE,(_ZN34_INTERNAL_d063d04a_4_k_cu_e416fd3c6thrust24THRUST_300001_SM_1000_NS12placeholders2_5E - _ZN34_INTERNAL_d063d04a_4_k_cu_e416fd3c4cuda3std6ranges3__45__cpo5beginE)
_ZN34_INTERNAL_d063d04a_4_k_cu_e416fd3c4cuda3std6ranges3__45__cpo5beginE:
	.zero		1
	.type		_ZN34_INTERNAL_d063d04a_4_k_cu_e416fd3c6thrust24THRUST_300001_SM_1000_NS12placeholders2_5E,@object
	.size		_ZN34_INTERNAL_d063d04a_4_k_cu_e416fd3c6thrust24THRUST_300001_SM_1000_NS12placeholders2_5E,(_ZN34_INTERNAL_d063d04a_4_k_cu_e416fd3c4cuda3std3__45__cpo6rbeginE - _ZN34_INTERNAL_d063d04a_4_k_cu_e416fd3c6thrust24THRUST_300001_SM_1000_NS12placeholders2_5E)
_ZN34_INTERNAL_d063d04a_4_k_cu_e416fd3c6thrust24THRUST_300001_SM_1000_NS12placeholders2_5E:
	.zero		1
	.type		_ZN34_INTERNAL_d063d04a_4_k_cu_e416fd3c4cuda3std3__45__cpo6rbeginE,@object
	.size		_ZN34_INTERNAL_d063d04a_4_k_cu_e416fd3c4cuda3std3__45__cpo6rbeginE,(_ZN34_INTERNAL_d063d04a_4_k_cu_e416fd3c4cuda3std6ranges3__45__cpo7advanceE - _ZN34_INTERNAL_d063d04a_4_k_cu_e416fd3c4cuda3std3__45__cpo6rbeginE)
_ZN34_INTERNAL_d063d04a_4_k_cu_e416fd3c4cuda3std3__45__cpo6rbeginE:
	.zero		1
	.type		_ZN34_INTERNAL_d063d04a_4_k_cu_e416fd3c4cuda3std6ranges3__45__cpo7advanceE,@object
	.size		_ZN34_INTERNAL_d063d04a_4_k_cu_e416fd3c4cuda3std6ranges3__45__cpo7advanceE,(_ZN34_INTERNAL_d063d04a_4_k_cu_e416fd3c4cuda3std3__47nulloptE - _ZN34_INTERNAL_d063d04a_4_k_cu_e416fd3c4cuda3std6ranges3__45__cpo7advanceE)
_ZN34_INTERNAL_d063d04a_4_k_cu_e416fd3c4cuda3std6ranges3__45__cpo7advanceE:
	.zero		1
	.type		_ZN34_INTERNAL_d063d04a_4_k_cu_e416fd3c4cuda3std3__47nulloptE,@object
	.size		_ZN34_INTERNAL_d063d04a_4_k_cu_e416fd3c4cuda3std3__47nulloptE,(_ZN34_INTERNAL_d063d04a_4_k_cu_e416fd3c4cuda3std6ranges3__45__cpo8distanceE - _ZN34_INTERNAL_d063d04a_4_k_cu_e416fd3c4cuda3std3__47nulloptE)
_ZN34_INTERNAL_d063d04a_4_k_cu_e416fd3c4cuda3std3__47nulloptE:
	.zero		1
	.type		_ZN34_INTERNAL_d063d04a_4_k_cu_e416fd3c4cuda3std6ranges3__45__cpo8distanceE,@object
	.size		_ZN34_INTERNAL_d063d04a_4_k_cu_e416fd3c4cuda3std6ranges3__45__cpo8distanceE,(_ZN34_INTERNAL_d063d04a_4_k_cu_e416fd3c6thrust24THRUST_300001_SM_1000_NS12placeholders3_10E - _ZN34_INTERNAL_d063d04a_4_k_cu_e416fd3c4cuda3std6ranges3__45__cpo8distanceE)
_ZN34_INTERNAL_d063d04a_4_k_cu_e416fd3c4cuda3std6ranges3__45__cpo8distanceE:
	.zero		1
	.type		_ZN34_INTERNAL_d063d04a_4_k_cu_e416fd3c6thrust24THRUST_300001_SM_1000_NS12placeholders3_10E,@object
	.size		_ZN34_INTERNAL_d063d04a_4_k_cu_e416fd3c6thrust24THRUST_300001_SM_1000_NS12placeholders3_10E,(_ZN34_INTERNAL_d063d04a_4_k_cu_e416fd3c4cuda3std3__419piecewise_constructE - _ZN34_INTERNAL_d063d04a_4_k_cu_e416fd3c6thrust24THRUST_300001_SM_1000_NS12placeholders3_10E)
_ZN34_INTERNAL_d063d04a_4_k_cu_e416fd3c6thrust24THRUST_300001_SM_1000_NS12placeholders3_10E:
	.zero		1
	.type		_ZN34_INTERNAL_d063d04a_4_k_cu_e416fd3c4cuda3std3__419piecewise_constructE,@object
	.size		_ZN34_INTERNAL_d063d04a_4_k_cu_e416fd3c4cuda3std3__419piecewise_constructE,(_ZN34_INTERNAL_d063d04a_4_k_cu_e416fd3c4cuda3std6ranges3__45__cpo5cdataE - _ZN34_INTERNAL_d063d04a_4_k_cu_e416fd3c4cuda3std3__419piecewise_constructE)
_ZN34_INTERNAL_d063d04a_4_k_cu_e416fd3c4cuda3std3__419piecewise_constructE:
	.zero		1
	.type		_ZN34_INTERNAL_d063d04a_4_k_cu_e416fd3c4cuda3std6ranges3__45__cpo5cdataE,@object
	.size		_ZN34_INTERNAL_d063d04a_4_k_cu_e416fd3c4cuda3std6ranges3__45__cpo5cdataE,(_ZN34_INTERNAL_d063d04a_4_k_cu_e416fd3c6thrust24THRUST_300001_SM_1000_NS12placeholders2_2E - _ZN34_INTERNAL_d063d04a_4_k_cu_e416fd3c4cuda3std6ranges3__45__cpo5cdataE)
_ZN34_INTERNAL_d063d04a_4_k_cu_e416fd3c4cuda3std6ranges3__45__cpo5cdataE:
	.zero		1
	.type		_ZN34_INTERNAL_d063d04a_4_k_cu_e416fd3c6thrust24THRUST_300001_SM_1000_NS12placeholders2_2E,@object
	.size		_ZN34_INTERNAL_d063d04a_4_k_cu_e416fd3c6thrust24THRUST_300001_SM_1000_NS12placeholders2_2E,(_ZN34_INTERNAL_d063d04a_4_k_cu_e416fd3c4cuda3std3__45__cpo3endE - _ZN34_INTERNAL_d063d04a_4_k_cu_e416fd3c6thrust24THRUST_300001_SM_1000_NS12placeholders2_2E)
_ZN34_INTERNAL_d063d04a_4_k_cu_e416fd3c6thrust24THRUST_300001_SM_1000_NS12placeholders2_2E:
	.zero		1
	.type		_ZN34_INTERNAL_d063d04a_4_k_cu_e416fd3c4cuda3std3__45__cpo3endE,@object
	.size		_ZN34_INTERNAL_d063d04a_4_k_cu_e416fd3c4cuda3std3__45__cpo3endE,(_ZN34_INTERNAL_d063d04a_4_k_cu_e416fd3c4cuda3std6ranges3__45__cpo3endE - _ZN34_INTERNAL_d063d04a_4_k_cu_e416fd3c4cuda3std3__45__cpo3endE)
_ZN34_INTERNAL_d063d04a_4_k_cu_e416fd3c4cuda3std3__45__cpo3endE:
	.zero		1
	.type		_ZN34_INTERNAL_d063d04a_4_k_cu_e416fd3c4cuda3std6ranges3__45__cpo3endE,@object
	.size		_ZN34_INTERNAL_d063d04a_4_k_cu_e416fd3c4cuda3std6ranges3__45__cpo3endE,(_ZN34_INTERNAL_d063d04a_4_k_cu_e416fd3c6thrust24THRUST_300001_SM_1000_NS12placeholders2_6E - _ZN34_INTERNAL_d063d04a_4_k_cu_e416fd3c4cuda3std6ranges3__45__cpo3endE)
_ZN34_INTERNAL_d063d04a_4_k_cu_e416fd3c4cuda3std6ranges3__45__cpo3endE:
	.zero		1
	.type		_ZN34_INTERNAL_d063d04a_4_k_cu_e416fd3c6thrust24THRUST_300001_SM_1000_NS12placeholders2_6E,@object
	.size		_ZN34_INTERNAL_d063d04a_4_k_cu_e416fd3c6thrust24THRUST_300001_SM_1000_NS12placeholders2_6E,(_ZN34_INTERNAL_d063d04a_4_k_cu_e416fd3c4cuda3std3__45__cpo4rendE - _ZN34_INTERNAL_d063d04a_4_k_cu_e416fd3c6thrust24THRUST_300001_SM_1000_NS12placeholders2_6E)
_ZN34_INTERNAL_d063d04a_4_k_cu_e416fd3c6thrust24THRUST_300001_SM_1000_NS12placeholders2_6E:
	.zero		1
	.type		_ZN34_INTERNAL_d063d04a_4_k_cu_e416fd3c4cuda3std3__45__cpo4rendE,@object
	.size		_ZN34_INTERNAL_d063d04a_4_k_cu_e416fd3c4cuda3std3__45__cpo4rendE,(_ZN34_INTERNAL_d063d04a_4_k_cu_e416fd3c4cuda3std6ranges3__45__cpo9iter_swapE - _ZN34_INTERNAL_d063d04a_4_k_cu_e416fd3c4cuda3std3__45__cpo4rendE)
_ZN34_INTERNAL_d063d04a_4_k_cu_e416fd3c4cuda3std3__45__cpo4rendE:
	.zero		1
	.type		_ZN34_INTERNAL_d063d04a_4_k_cu_e416fd3c4cuda3std6ranges3__45__cpo9iter_swapE,@object
	.size		_ZN34_INTERNAL_d063d04a_4_k_cu_e416fd3c4cuda3std6ranges3__45__cpo9iter_swapE,(_ZN34_INTERNAL_d063d04a_4_k_cu_e416fd3c4cuda3std3__48unexpectE - _ZN34_INTERNAL_d063d04a_4_k_cu_e416fd3c4cuda3std6ranges3__45__cpo9iter_swapE)
_ZN34_INTERNAL_d063d04a_4_k_cu_e416fd3c4cuda3std6ranges3__45__cpo9iter_swapE:
	.zero		1
	.type		_ZN34_INTERNAL_d063d04a_4_k_cu_e416fd3c4cuda3std3__48unexpectE,@object
	.size		_ZN34_INTERNAL_d063d04a_4_k_cu_e416fd3c4cuda3std3__48unexpectE,(_ZN34_INTERNAL_d063d04a_4_k_cu_e416fd3c6thrust24THRUST_300001_SM_1000_NS8cuda_cub3parE - _ZN34_INTERNAL_d063d04a_4_k_cu_e416fd3c4cuda3std3__48unexpectE)
_ZN34_INTERNAL_d063d04a_4_k_cu_e416fd3c4cuda3std3__48unexpectE:
	.zero		1
	.type		_ZN34_INTERNAL_d063d04a_4_k_cu_e416fd3c6thrust24THRUST_300001_SM_1000_NS8cuda_cub3parE,@object
	.size		_ZN34_INTERNAL_d063d04a_4_k_cu_e416fd3c6thrust24THRUST_300001_SM_1000_NS8cuda_cub3parE,(_ZN34_INTERNAL_d063d04a_4_k_cu_e416fd3c6thrust24THRUST_300001_SM_1000_NS12placeholders2_4E - _ZN34_INTERNAL_d063d04a_4_k_cu_e416fd3c6thrust24THRUST_300001_SM_1000_NS8cuda_cub3parE)
_ZN34_INTERNAL_d063d04a_4_k_cu_e416fd3c6thrust24THRUST_300001_SM_1000_NS8cuda_cub3parE:
	.zero		1
	.type		_ZN34_INTERNAL_d063d04a_4_k_cu_e416fd3c6thrust24THRUST_300001_SM_1000_NS12placeholders2_4E,@object
	.size		_ZN34_INTERNAL_d063d04a_4_k_cu_e416fd3c6thrust24THRUST_300001_SM_1000_NS12placeholders2_4E,(_ZN34_INTERNAL_d063d04a_4_k_cu_e416fd3c4cuda3std3__45__cpo4cendE - _ZN34_INTERNAL_d063d04a_4_k_cu_e416fd3c6thrust24THRUST_300001_SM_1000_NS12placeholders2_4E)
_ZN34_INTERNAL_d063d04a_4_k_cu_e416fd3c6thrust24THRUST_300001_SM_1000_NS12placeholders2_4E:
	.zero		1
	.type		_ZN34_INTERNAL_d063d04a_4_k_cu_e416fd3c4cuda3std3__45__cpo4cendE,@object
	.size		_ZN34_INTERNAL_d063d04a_4_k_cu_e416fd3c4cuda3std3__45__cpo4cendE,(_ZN34_INTERNAL_d063d04a_4_k_cu_e416fd3c4cuda3std6ranges3__45__cpo4cendE - _ZN34_INTERNAL_d063d04a_4_k_cu_e416fd3c4cuda3std3__45__cpo4cendE)
_ZN34_INTERNAL_d063d04a_4_k_cu_e416fd3c4cuda3std3__45__cpo4cendE:
	.zero		1
	.type		_ZN34_INTERNAL_d063d04a_4_k_cu_e416fd3c4cuda3std6ranges3__45__cpo4cendE,@object
	.size		_ZN34_INTERNAL_d063d04a_4_k_cu_e416fd3c4cuda3std6ranges3__45__cpo4cendE,(_ZN34_INTERNAL_d063d04a_4_k_cu_e416fd3c4cuda3std3__420unreachable_sentinelE - _ZN34_INTERNAL_d063d04a_4_k_cu_e416fd3c4cuda3std6ranges3__45__cpo4cendE)
_ZN34_INTERNAL_d063d04a_4_k_cu_e416fd3c4cuda3std6ranges3__45__cpo4cendE:
	.zero		1
	.type		_ZN34_INTERNAL_d063d04a_4_k_cu_e416fd3c4cuda3std3__420unreachable_sentinelE,@object
	.size		_ZN34_INTERNAL_d063d04a_4_k_cu_e416fd3c4cuda3std3__420unreachable_sentinelE,(_ZN34_INTERNAL_d063d04a_4_k_cu_e416fd3c4cuda3std6ranges3__45__cpo5ssizeE - _ZN34_INTERNAL_d063d04a_4_k_cu_e416fd3c4cuda3std3__420unreachable_sentinelE)
_ZN34_INTERNAL_d063d04a_4_k_cu_e416fd3c4cuda3std3__420unreachable_sentinelE:
	.zero		1
	.type		_ZN34_INTERNAL_d063d04a_4_k_cu_e416fd3c4cuda3std6ranges3__45__cpo5ssizeE,@object
	.size		_ZN34_INTERNAL_d063d04a_4_k_cu_e416fd3c4cuda3std6ranges3__45__cpo5ssizeE,(_ZN34_INTERNAL_d063d04a_4_k_cu_e416fd3c6thrust24THRUST_300001_SM_1000_NS12placeholders2_8E - _ZN34_INTERNAL_d063d04a_4_k_cu_e416fd3c4cuda3std6ranges3__45__cpo5ssizeE)
_ZN34_INTERNAL_d063d04a_4_k_cu_e416fd3c4cuda3std6ranges3__45__cpo5ssizeE:
	.zero		1
	.type		_ZN34_INTERNAL_d063d04a_4_k_cu_e416fd3c6thrust24THRUST_300001_SM_1000_NS12placeholders2_8E,@object
	.size		_ZN34_INTERNAL_d063d04a_4_k_cu_e416fd3c6thrust24THRUST_300001_SM_1000_NS12placeholders2_8E,(_ZN34_INTERNAL_d063d04a_4_k_cu_e416fd3c4cuda3std3__45__cpo5crendE - _ZN34_INTERNAL_d063d04a_4_k_cu_e416fd3c6thrust24THRUST_300001_SM_1000_NS12placeholders2_8E)
_ZN34_INTERNAL_d063d04a_4_k_cu_e416fd3c6thrust24THRUST_300001_SM_1000_NS12placeholders2_8E:
	.zero		1
	.type		_ZN34_INTERNAL_d063d04a_4_k_cu_e416fd3c4cuda3std3__45__cpo5crendE,@object
	.size		_ZN34_INTERNAL_d063d04a_4_k_cu_e416fd3c4cuda3std3__45__cpo5crendE,(_ZN34_INTERNAL_d063d04a_4_k_cu_e416fd3c4cuda3std6ranges3__45__cpo4prevE - _ZN34_INTERNAL_d063d04a_4_k_cu_e416fd3c4cuda3std3__45__cpo5crendE)
_ZN34_INTERNAL_d063d04a_4_k_cu_e416fd3c4cuda3std3__45__cpo5crendE:
	.zero		1
	.type		_ZN34_INTERNAL_d063d04a_4_k_cu_e416fd3c4cuda3std6ranges3__45__cpo4prevE,@object
	.size		_ZN34_INTERNAL_d063d04a_4_k_cu_e416fd3c4cuda3std6ranges3__45__cpo4prevE,(_ZN34_INTERNAL_d063d04a_4_k_cu_e416fd3c4cuda3std6ranges3__45__cpo9iter_moveE - _ZN34_INTERNAL_d063d04a_4_k_cu_e416fd3c4cuda3std6ranges3__45__cpo4prevE)
_ZN34_INTERNAL_d063d04a_4_k_cu_e416fd3c4cuda3std6ranges3__45__cpo4prevE:
	.zero		1
	.type		_ZN34_INTERNAL_d063d04a_4_k_cu_e416fd3c4cuda3std6ranges3__45__cpo9iter_moveE,@object
	.size		_ZN34_INTERNAL_d063d04a_4_k_cu_e416fd3c4cuda3std6ranges3__45__cpo9iter_moveE,(_ZN34_INTERNAL_d063d04a_4_k_cu_e416fd3c6thrust24THRUST_300001_SM_1000_NS6system6detail10sequential3seqE - _ZN34_INTERNAL_d063d04a_4_k_cu_e416fd3c4cuda3std6ranges3__45__cpo9iter_moveE)
_ZN34_INTERNAL_d063d04a_4_k_cu_e416fd3c4cuda3std6ranges3__45__cpo9iter_moveE:
	.zero		1
	.type		_ZN34_INTERNAL_d063d04a_4_k_cu_e416fd3c6thrust24THRUST_300001_SM_1000_NS6system6detail10sequential3seqE,@object
	.size		_ZN34_INTERNAL_d063d04a_4_k_cu_e416fd3c6thrust24THRUST_300001_SM_1000_NS6system6detail10sequential3seqE,(.L_31 - _ZN34_INTERNAL_d063d04a_4_k_cu_e416fd3c6thrust24THRUST_300001_SM_1000_NS6system6detail10sequential3seqE)
_ZN34_INTERNAL_d063d04a_4_k_cu_e416fd3c6thrust24THRUST_300001_SM_1000_NS6system6detail10sequential3seqE:
	.zero		1
.L_31:


//--------------------- .nv.constant0._ZN3cub18CUB_300001_SM_10006detail9transform16transform_kernelINS2_10policy_hubILb1EN4cuda3std3__45tupleIJN6thrust24THRUST_300001_SM_1000_NS6detail15normal_iteratorINSA_10device_ptrIfEEEESF_EEEE10policy1000El7functorSF_JPfSK_EEEvT0_iT1_T2_DpNS2_10kernel_argIT3_EE --------------------------
	.section	.nv.constant0._ZN3cub18CUB_300001_SM_10006detail9transform16transform_kernelINS2_10policy_hubILb1EN4cuda3std3__45tupleIJN6thrust24THRUST_300001_SM_1000_NS6detail15normal_iteratorINSA_10device_ptrIfEEEESF_EEEE10policy1000El7functorSF_JPfSK_EEEvT0_iT1_T2_DpNS2_10kernel_argIT3_EE,"a",@progbits
	.sectionflags	@""
	.align	4
.nv.constant0._ZN3cub18CUB_300001_SM_10006detail9transform16transform_kernelINS2_10policy_hubILb1EN4cuda3std3__45tupleIJN6thrust24THRUST_300001_SM_1000_NS6detail15normal_iteratorINSA_10device_ptrIfEEEESF_EEEE10policy1000El7functorSF_JPfSK_EEEvT0_iT1_T2_DpNS2_10kernel_argIT3_EE:
	.zero		952


//--------------------- .nv.constant0._ZN3cub18CUB_300001_SM_10006detail9transform16transform_kernelINS2_10policy_hubILb1EN4cuda3std3__45tupleIJN6thrust24THRUST_300001_SM_1000_NS6detail15normal_iteratorINSA_10device_ptrIfEEEESF_EEEE10policy1000Ei7functorSF_JPfSK_EEEvT0_iT1_T2_DpNS2_10kernel_argIT3_EE --------------------------
	.section	.nv.constant0._ZN3cub18CUB_300001_SM_10006detail9transform16transform_kernelINS2_10policy_hubILb1EN4cuda3std3__45tupleIJN6thrust24THRUST_300001_SM_1000_NS6detail15normal_iteratorINSA_10device_ptrIfEEEESF_EEEE10policy1000Ei7functorSF_JPfSK_EEEvT0_iT1_T2_DpNS2_10kernel_argIT3_EE,"a",@progbits
	.sectionflags	@""
	.align	4
.nv.constant0._ZN3cub18CUB_300001_SM_10006detail9transform16transform_kernelINS2_10policy_hubILb1EN4cuda3std3__45tupleIJN6thrust24THRUST_300001_SM_1000_NS6detail15normal_iteratorINSA_10device_ptrIfEEEESF_EEEE10policy1000Ei7functorSF_JPfSK_EEEvT0_iT1_T2_DpNS2_10kernel_argIT3_EE:
	.zero		952


//--------------------- .nv.constant0._ZN3cub18CUB_300001_SM_10006detail11EmptyKernelIvEEvv --------------------------
	.section	.nv.constant0._ZN3cub18CUB_300001_SM_10006detail11EmptyKernelIvEEvv,"a",@progbits
	.sectionflags	@""
	.align	4
.nv.constant0._ZN3cub18CUB_300001_SM_10006detail11EmptyKernelIvEEvv:
	.zero		896


//--------------------- .nv.constant0._Z6kernelPfS_ --------------------------
	.section	.nv.constant0._Z6kernelPfS_,"a",@progbits
	.sectionflags	@""
	.align	4
.nv.constant0._Z6kernelPfS_:
	.zero		912


//--------------------- SYMBOLS --------------------------

	.type		.nv.reservedSmem.offset0,@object
	.size		.nv.reservedSmem.offset0,0x4
